def attn_fwd(
    Q,
    K,
    V,
    Out,
    Lse,
    sm_scale,
    stride_qz,
    stride_qh,
    stride_qm,
    stride_qk,
    stride_kz,
    stride_kh,
    stride_kn,
    stride_kk,
    stride_vz,
    stride_vh,
    stride_vn,
    stride_vk,
    stride_oz,
    stride_oh,
    stride_om,
    stride_ok,
    seqlen_q,
    seqlen_k,
    BLOCK_M: tl.constexpr,
    BLOCK_N: tl.constexpr,
    HEAD_DIM: tl.constexpr,
    CAUSAL: tl.constexpr,
):
    start_m = tl.program_id(0)
    off_hz = tl.program_id(1)
    q_off = off_hz * stride_qh
    k_off = off_hz * stride_kh
    v_off = off_hz * stride_vh
    offs_m = start_m * BLOCK_M + tl.arange(0, BLOCK_M)
    offs_d = tl.arange(0, HEAD_DIM)
    offs_n = tl.arange(0, BLOCK_N)
    q_ptrs = Q + q_off + offs_m[:, None] * stride_qm + offs_d[None, :] * stride_qk
    k_ptrs = K + k_off + offs_d[:, None] * stride_kk + offs_n[None, :] * stride_kn
    v_ptrs = V + v_off + offs_n[:, None] * stride_vn + offs_d[None, :] * stride_vk
    m_i = tl.full([BLOCK_M], float("-inf"), dtype=tl.float32)
    l_i = tl.zeros([BLOCK_M], dtype=tl.float32) + 1.0
    acc = tl.zeros([BLOCK_M, HEAD_DIM], dtype=tl.float32)
    q = tl.load(q_ptrs)
    acc, l_i, m_i = _attn_fwd_inner(
        acc,
        l_i,
        m_i,
        q,
        k_ptrs,
        v_ptrs,
        sm_scale,
        stride_kn,
        stride_vn,
        start_m,
        seqlen_k,
        BLOCK_M,
        BLOCK_N,
        HEAD_DIM,
        CAUSAL,
    )
    acc = acc / l_i[:, None]
    lse = m_i + tl.math.log2(l_i) / 1.4426950408889634
    o_ptrs = (
        Out
        + off_hz * stride_oh
        + offs_m[:, None] * stride_om
        + offs_d[None, :] * stride_ok
    )
    tl.store(o_ptrs, acc.to(Out.dtype.element_ty))
    tl.store(Lse + off_hz * seqlen_q + offs_m, lse)

# config = {"BLOCK_M": 128, "BLOCK_N": 32, "HEAD_DIM": 32, "arch": "sm_80", "causal": true, "dtype": "fp16", "num_stages": 4, "num_warps": 4}
# arch = sm_80


// ===== COMPILED SASS (sm_80) =====

	.target	sm_80

	.elftype	@"ET_EXEC"


//--------------------- .note.nv.tkinfo           --------------------------
	.section	.note.nv.tkinfo,"",@"SHT_NOTE"
	.sectionflags	@"SHF_NOTE_NV_TKINFO"
	.tkinfo
        /*0018*/ 	.word	0x00000002
        /*0030*/ 	.string	""
        /*0030*/ 	.string	"ptxas"
        /*0030*/ 	.string	"Cuda compilation tools, release 13.0, V13.0.88"
        /*0030*/ 	.string	"Build cuda_13.0.r13.0/compiler.36424714_0"
        /*0030*/ 	.string	"-v  -suppress-debug-info  -lineinfo  -arch sm_80 "



//--------------------- .note.nv.cuinfo           --------------------------
	.section	.note.nv.cuinfo,"",@"SHT_NOTE"
	.sectionflags	@"SHF_NOTE_NV_CUINFO"
        /*0018*/ 	.short	0x0002
        /*001a*/ 	.short	0x0050
        /*001c*/ 	.short	0x0082
	.zero		2


//--------------------- .nv.info                  --------------------------
	.section	.nv.info,"",@"SHT_CUDA_INFO"
	.align	4


	//----- nvinfo : EIATTR_REGCOUNT
	.align		4
        /*0000*/ 	.byte	0x04, 0x2f
        /*0002*/ 	.short	(.L_2 - .L_1)
	.align		4
.L_1:
        /*0004*/ 	.word	index@(attn_fwd)
        /*0008*/ 	.word	0x000000a2


	//----- nvinfo : EIATTR_FRAME_SIZE
	.align		4
.L_2:
        /*000c*/ 	.byte	0x04, 0x11
        /*000e*/ 	.short	(.L_4 - .L_3)
	.align		4
.L_3:
        /*0010*/ 	.word	index@(attn_fwd)
        /*0014*/ 	.word	0x00000000


	//----- nvinfo : EIATTR_MIN_STACK_SIZE
	.align		4
.L_4:
        /*0018*/ 	.byte	0x04, 0x12
        /*001a*/ 	.short	(.L_6 - .L_5)
	.align		4
.L_5:
        /*001c*/ 	.word	index@(attn_fwd)
        /*0020*/ 	.word	0x00000000
.L_6:


//--------------------- .nv.info.attn_fwd         --------------------------
	.section	.nv.info.attn_fwd,"",@"SHT_CUDA_INFO"
	.sectionflags	@""
	.align	4


	//----- nvinfo : EIATTR_CUDA_API_VERSION
	.align		4
        /*0000*/ 	.byte	0x04, 0x37
        /*0002*/ 	.short	(.L_8 - .L_7)
.L_7:
        /*0004*/ 	.word	0x00000082


	//----- nvinfo : EIATTR_SW2861232_WAR
	.align		4
.L_8:
        /*0008*/ 	.byte	0x01, 0x35
	.zero		2


	//----- nvinfo : EIATTR_PARAM_CBANK
	.align		4
        /*000c*/ 	.byte	0x04, 0x0a
        /*000e*/ 	.short	(.L_10 - .L_9)
	.align		4
.L_9:
        /*0010*/ 	.word	index@(.nv.constant0.attn_fwd)
        /*0014*/ 	.short	0x0160
        /*0016*/ 	.short	0x0088


	//----- nvinfo : EIATTR_CBANK_PARAM_SIZE
	.align		4
.L_10:
        /*0018*/ 	.byte	0x03, 0x19
        /*001a*/ 	.short	0x0088


	//----- nvinfo : EIATTR_KPARAM_INFO
	.align		4
        /*001c*/ 	.byte	0x04, 0x17
        /*001e*/ 	.short	(.L_12 - .L_11)
.L_11:
        /*0020*/ 	.word	0x00000000
        /*0024*/ 	.short	0x0019
        /*0026*/ 	.short	0x0080
        /*0028*/ 	.byte	0x00, 0xf4, 0x21, 0x00


	//----- nvinfo : EIATTR_KPARAM_INFO
	.align		4
.L_12:
        /*002c*/ 	.byte	0x04, 0x17
        /*002e*/ 	.short	(.L_14 - .L_13)
.L_13:
        /*0030*/ 	.word	0x00000000
        /*0034*/ 	.short	0x0018
        /*0036*/ 	.short	0x0078
        /*0038*/ 	.byte	0x00, 0xf4, 0x21, 0x00


	//----- nvinfo : EIATTR_KPARAM_INFO
	.align		4
.L_14:
        /*003c*/ 	.byte	0x04, 0x17
        /*003e*/ 	.short	(.L_16 - .L_15)
.L_15:
        /*0040*/ 	.word	0x00000000
        /*0044*/ 	.short	0x0017
        /*0046*/ 	.short	0x0070
        /*0048*/ 	.byte	0x00, 0xf0, 0x11, 0x00


	//----- nvinfo : EIATTR_KPARAM_INFO
	.align		4
.L_16:
        /*004c*/ 	.byte	0x04, 0x17
        /*004e*/ 	.short	(.L_18 - .L_17)
.L_17:
        /*0050*/ 	.word	0x00000000
        /*0054*/ 	.short	0x0016
        /*0056*/ 	.short	0x006c
        /*0058*/ 	.byte	0x00, 0xf0, 0x11, 0x00


	//----- nvinfo : EIATTR_KPARAM_INFO
	.align		4
.L_18:
        /*005c*/ 	.byte	0x04, 0x17
        /*005e*/ 	.short	(.L_20 - .L_19)
.L_19:
        /*0060*/ 	.word	0x00000000
        /*0064*/ 	.short	0x0015
        /*0066*/ 	.short	0x0068
        /*0068*/ 	.byte	0x00, 0xf0, 0x11, 0x00


	//----- nvinfo : EIATTR_KPARAM_INFO
	.align		4
.L_20:
        /*006c*/ 	.byte	0x04, 0x17
        /*006e*/ 	.short	(.L_22 - .L_21)
.L_21:
        /*0070*/ 	.word	0x00000000
        /*0074*/ 	.short	0x0014
        /*0076*/ 	.short	0x0064
        /*0078*/ 	.byte	0x00, 0xf0, 0x11, 0x00


	//----- nvinfo : EIATTR_KPARAM_INFO
	.align		4
.L_22:
        /*007c*/ 	.byte	0x04, 0x17
        /*007e*/ 	.short	(.L_24 - .L_23)
.L_23:
        /*0080*/ 	.word	0x00000000
        /*0084*/ 	.short	0x0013
        /*0086*/ 	.short	0x0060
        /*0088*/ 	.byte	0x00, 0xf0, 0x11, 0x00


	//----- nvinfo : EIATTR_KPARAM_INFO
	.align		4
.L_24:
        /*008c*/ 	.byte	0x04, 0x17
        /*008e*/ 	.short	(.L_26 - .L_25)
.L_25:
        /*0090*/ 	.word	0x00000000
        /*0094*/ 	.short	0x0012
        /*0096*/ 	.short	0x005c
        /*0098*/ 	.byte	0x00, 0xf0, 0x11, 0x00


	//----- nvinfo : EIATTR_KPARAM_INFO
	.align		4
.L_26:
        /*009c*/ 	.byte	0x04, 0x17
        /*009e*/ 	.short	(.L_28 - .L_27)
.L_27:
        /*00a0*/ 	.word	0x00000000
        /*00a4*/ 	.short	0x0011
        /*00a6*/ 	.short	0x0058
        /*00a8*/ 	.byte	0x00, 0xf0, 0x11, 0x00


	//----- nvinfo : EIATTR_KPARAM_INFO
	.align		4
.L_28:
        /*00ac*/ 	.byte	0x04, 0x17
        /*00ae*/ 	.short	(.L_30 - .L_29)
.L_29:
        /*00b0*/ 	.word	0x00000000
        /*00b4*/ 	.short	0x0010
        /*00b6*/ 	.short	0x0054
        /*00b8*/ 	.byte	0x00, 0xf0, 0x11, 0x00


	//----- nvinfo : EIATTR_KPARAM_INFO
	.align		4
.L_30:
        /*00bc*/ 	.byte	0x04, 0x17
        /*00be*/ 	.short	(.L_32 - .L_31)
.L_31:
        /*00c0*/ 	.word	0x00000000
        /*00c4*/ 	.short	0x000f
        /*00c6*/ 	.short	0x0050
        /*00c8*/ 	.byte	0x00, 0xf0, 0x11, 0x00


	//----- nvinfo : EIATTR_KPARAM_INFO
	.align		4
.L_32:
        /*00cc*/ 	.byte	0x04, 0x17
        /*00ce*/ 	.short	(.L_34 - .L_33)
.L_33:
        /*00d0*/ 	.word	0x00000000
        /*00d4*/ 	.short	0x000e
        /*00d6*/ 	.short	0x004c
        /*00d8*/ 	.byte	0x00, 0xf0, 0x11, 0x00


	//----- nvinfo : EIATTR_KPARAM_INFO
	.align		4
.L_34:
        /*00dc*/ 	.byte	0x04, 0x17
        /*00de*/ 	.short	(.L_36 - .L_35)
.L_35:
        /*00e0*/ 	.word	0x00000000
        /*00e4*/ 	.short	0x000d
        /*00e6*/ 	.short	0x0048
        /*00e8*/ 	.byte	0x00, 0xf0, 0x11, 0x00


	//----- nvinfo : EIATTR_KPARAM_INFO
	.align		4
.L_36:
        /*00ec*/ 	.byte	0x04, 0x17
        /*00ee*/ 	.short	(.L_38 - .L_37)
.L_37:
        /*00f0*/ 	.word	0x00000000
        /*00f4*/ 	.short	0x000c
        /*00f6*/ 	.short	0x0044
        /*00f8*/ 	.byte	0x00, 0xf0, 0x11, 0x00


	//----- nvinfo : EIATTR_KPARAM_INFO
	.align		4
.L_38:
        /*00fc*/ 	.byte	0x04, 0x17
        /*00fe*/ 	.short	(.L_40 - .L_39)
.L_39:
        /*0100*/ 	.word	0x00000000
        /*0104*/ 	.short	0x000b
        /*0106*/ 	.short	0x0040
        /*0108*/ 	.byte	0x00, 0xf0, 0x11, 0x00


	//----- nvinfo : EIATTR_KPARAM_INFO
	.align		4
.L_40:
        /*010c*/ 	.byte	0x04, 0x17
        /*010e*/ 	.short	(.L_42 - .L_41)
.L_41:
        /*0110*/ 	.word	0x00000000
        /*0114*/ 	.short	0x000a
        /*0116*/ 	.short	0x003c
        /*0118*/ 	.byte	0x00, 0xf0, 0x11, 0x00


	//----- nvinfo : EIATTR_KPARAM_INFO
	.align		4
.L_42:
        /*011c*/ 	.byte	0x04, 0x17
        /*011e*/ 	.short	(.L_44 - .L_43)
.L_43:
        /*0120*/ 	.word	0x00000000
        /*0124*/ 	.short	0x0009
        /*0126*/ 	.short	0x0038
        /*0128*/ 	.byte	0x00, 0xf0, 0x11, 0x00


	//----- nvinfo : EIATTR_KPARAM_INFO
	.align		4
.L_44:
        /*012c*/ 	.byte	0x04, 0x17
        /*012e*/ 	.short	(.L_46 - .L_45)
.L_45:
        /*0130*/ 	.word	0x00000000
        /*0134*/ 	.short	0x0008
        /*0136*/ 	.short	0x0034
        /*0138*/ 	.byte	0x00, 0xf0, 0x11, 0x00


	//----- nvinfo : EIATTR_KPARAM_INFO
	.align		4
.L_46:
        /*013c*/ 	.byte	0x04, 0x17
        /*013e*/ 	.short	(.L_48 - .L_47)
.L_47:
        /*0140*/ 	.word	0x00000000
        /*0144*/ 	.short	0x0007
        /*0146*/ 	.short	0x0030
        /*0148*/ 	.byte	0x00, 0xf0, 0x11, 0x00


	//----- nvinfo : EIATTR_KPARAM_INFO
	.align		4
.L_48:
        /*014c*/ 	.byte	0x04, 0x17
        /*014e*/ 	.short	(.L_50 - .L_49)
.L_49:
        /*0150*/ 	.word	0x00000000
        /*0154*/ 	.short	0x0006
        /*0156*/ 	.short	0x002c
        /*0158*/ 	.byte	0x00, 0xf0, 0x11, 0x00


	//----- nvinfo : EIATTR_KPARAM_INFO
	.align		4
.L_50:
        /*015c*/ 	.byte	0x04, 0x17
        /*015e*/ 	.short	(.L_52 - .L_51)
.L_51:
        /*0160*/ 	.word	0x00000000
        /*0164*/ 	.short	0x0005
        /*0166*/ 	.short	0x0028
        /*0168*/ 	.byte	0x00, 0xf0, 0x11, 0x00


	//----- nvinfo : EIATTR_KPARAM_INFO
	.align		4
.L_52:
        /*016c*/ 	.byte	0x04, 0x17
        /*016e*/ 	.short	(.L_54 - .L_53)
.L_53:
        /*0170*/ 	.word	0x00000000
        /*0174*/ 	.short	0x0004
        /*0176*/ 	.short	0x0020
        /*0178*/ 	.byte	0x00, 0xf4, 0x21, 0x00


	//----- nvinfo : EIATTR_KPARAM_INFO
	.align		4
.L_54:
        /*017c*/ 	.byte	0x04, 0x17
        /*017e*/ 	.short	(.L_56 - .L_55)
.L_55:
        /*0180*/ 	.word	0x00000000
        /*0184*/ 	.short	0x0003
        /*0186*/ 	.short	0x0018
        /*0188*/ 	.byte	0x00, 0xf4, 0x21, 0x00


	//----- nvinfo : EIATTR_KPARAM_INFO
	.align		4
.L_56:
        /*018c*/ 	.byte	0x04, 0x17
        /*018e*/ 	.short	(.L_58 - .L_57)
.L_57:
        /*0190*/ 	.word	0x00000000
        /*0194*/ 	.short	0x0002
        /*0196*/ 	.short	0x0010
        /*0198*/ 	.byte	0x00, 0xf4, 0x21, 0x00


	//----- nvinfo : EIATTR_KPARAM_INFO
	.align		4
.L_58:
        /*019c*/ 	.byte	0x04, 0x17
        /*019e*/ 	.short	(.L_60 - .L_59)
.L_59:
        /*01a0*/ 	.word	0x00000000
        /*01a4*/ 	.short	0x0001
        /*01a6*/ 	.short	0x0008
        /*01a8*/ 	.byte	0x00, 0xf4, 0x21, 0x00


	//----- nvinfo : EIATTR_KPARAM_INFO
	.align		4
.L_60:
        /*01ac*/ 	.byte	0x04, 0x17
        /*01ae*/ 	.short	(.L_62 - .L_61)
.L_61:
        /*01b0*/ 	.word	0x00000000
        /*01b4*/ 	.short	0x0000
        /*01b6*/ 	.short	0x0000
        /*01b8*/ 	.byte	0x00, 0xf4, 0x21, 0x00


	//----- nvinfo : EIATTR_MAXREG_COUNT
	.align		4
.L_62:
        /*01bc*/ 	.byte	0x03, 0x1b
        /*01be*/ 	.short	0x00ff


	//----- nvinfo : EIATTR_NUM_BARRIERS
	.align		4
        /*01c0*/ 	.byte	0x02, 0x4c
        /*01c2*/ 	.byte	0x01
	.zero		1


	//----- nvinfo : EIATTR_MERCURY_ISA_VERSION
	.align		4
        /*01c4*/ 	.byte	0x03, 0x5f
        /*01c6*/ 	.short	0x0000


	//----- nvinfo : EIATTR_COOP_GROUP_MASK_REGIDS
	.align		4
        /*01c8*/ 	.byte	0x04, 0x29
        /*01ca*/ 	.short	(.L_64 - .L_63)


	//   ....[0]....
.L_63:
        /*01cc*/ 	.word	0xffffffff


	//   ....[1]....
        /*01d0*/ 	.word	0xffffffff


	//   ....[2]....
        /*01d4*/ 	.word	0xffffffff


	//   ....[3]....
        /*01d8*/ 	.word	0xffffffff


	//   ....[4]....
        /*01dc*/ 	.word	0xffffffff


	//   ....[5]....
        /*01e0*/ 	.word	0xffffffff


	//   ....[6]....
        /*01e4*/ 	.word	0xffffffff


	//   ....[7]....
        /*01e8*/ 	.word	0xffffffff


	//   ....[8]....
        /*01ec*/ 	.word	0xffffffff


	//   ....[9]....
        /*01f0*/ 	.word	0xffffffff


	//   ....[10]....
        /*01f4*/ 	.word	0xffffffff


	//   ....[11]....
        /*01f8*/ 	.word	0xffffffff


	//   ....[12]....
        /*01fc*/ 	.word	0xffffffff


	//   ....[13]....
        /*0200*/ 	.word	0xffffffff


	//   ....[14]....
        /*0204*/ 	.word	0xffffffff


	//   ....[15]....
        /*0208*/ 	.word	0xffffffff


	//----- nvinfo : EIATTR_COOP_GROUP_INSTR_OFFSETS
	.align		4
.L_64:
        /*020c*/ 	.byte	0x04, 0x28
        /*020e*/ 	.short	(.L_66 - .L_65)


	//   ....[0]....
.L_65:
        /*0210*/ 	.word	0x00001d30


	//   ....[1]....
        /*0214*/ 	.word	0x00002010


	//   ....[2]....
        /*0218*/ 	.word	0x000020c0


	//   ....[3]....
        /*021c*/ 	.word	0x000024c0


	//   ....[4]....
        /*0220*/ 	.word	0x00002570


	//   ....[5]....
        /*0224*/ 	.word	0x000025a0


	//   ....[6]....
        /*0228*/ 	.word	0x00002610


	//   ....[7]....
        /*022c*/ 	.word	0x00002650


	//   ....[8]....
        /*0230*/ 	.word	0x00003230


	//   ....[9]....
        /*0234*/ 	.word	0x00003240


	//   ....[10]....
        /*0238*/ 	.word	0x00003250


	//   ....[11]....
        /*023c*/ 	.word	0x00003260


	//   ....[12]....
        /*0240*/ 	.word	0x00003320


	//   ....[13]....
        /*0244*/ 	.word	0x00003330


	//   ....[14]....
        /*0248*/ 	.word	0x00003350


	//   ....[15]....
        /*024c*/ 	.word	0x00003360


	//----- nvinfo : EIATTR_EXIT_INSTR_OFFSETS
	.align		4
.L_66:
        /*0250*/ 	.byte	0x04, 0x1c
        /*0252*/ 	.short	(.L_68 - .L_67)


	//   ....[0]....
.L_67:
        /*0254*/ 	.word	0x00005330


	//----- nvinfo : EIATTR_REQNTID
	.align		4
.L_68:
        /*0258*/ 	.byte	0x04, 0x10
        /*025a*/ 	.short	(.L_70 - .L_69)
.L_69:
        /*025c*/ 	.word	0x00000080
        /*0260*/ 	.word	0x00000001
        /*0264*/ 	.word	0x00000001
.L_70:


//--------------------- .nv.callgraph             --------------------------
	.section	.nv.callgraph,"",@"SHT_CUDA_CALLGRAPH"
	.align	4
	.sectionentsize	8
	.align		4
        /*0000*/ 	.word	0x00000000
	.align		4
        /*0004*/ 	.word	0xffffffff
	.align		4
        /*0008*/ 	.word	0x00000000
	.align		4
        /*000c*/ 	.word	0xfffffffe
	.align		4
        /*0010*/ 	.word	0x00000000
	.align		4
        /*0014*/ 	.word	0xfffffffd
	.align		4
        /*0018*/ 	.word	0x00000000
	.align		4
        /*001c*/ 	.word	0xfffffffc


//--------------------- .nv.rel.action            --------------------------
	.section	.nv.rel.action,"",@"SHT_CUDA_RELOCINFO"
	.align	8
	.sectionentsize	8
        /*0000*/ 	.byte	0x73, 0x00, 0x00, 0x00, 0x00, 0x00, 0x00, 0x00, 0x00, 0x00, 0x00, 0x11, 0x25, 0x00, 0x05, 0x36


//--------------------- .nv.constant4             --------------------------
	.section	.nv.constant4,"a",@progbits
	.align	8
	.align		8
.nv.constant4:
        /*0000*/ 	.dword	_$_str


//--------------------- .nv.constant0.attn_fwd    --------------------------
	.section	.nv.constant0.attn_fwd,"a",@progbits
	.sectionflags	@""
	.align	4
.nv.constant0.attn_fwd:
	.zero		488


//--------------------- .text.attn_fwd            --------------------------
	.section	.text.attn_fwd,"ax",@progbits
	.sectioninfo	@"SHI_REGISTERS=162"
	.align	128
        .global         attn_fwd
        .type           attn_fwd,@function
        .size           attn_fwd,(.L_x_3 - attn_fwd)
        .other          attn_fwd,@"STO_CUDA_ENTRY STV_DEFAULT"
attn_fwd:
.text.attn_fwd:
[----:B------:R-:W-:Y:S02]  /*0000*/  MOV R1, c[0x0][0x28] ;  /* 0x00000a0000017a02 */ /* 0x000fe40000000f00 */
[----:B------:R-:W0:Y:S01]  /*0010*/  S2R R9, SR_CTAID.X ;  /* 0x0000000000097919 */ /* 0x000e220000002500 */
[----:B------:R-:W-:Y:S01]  /*0020*/  MOV R37, c[0x0][0x198] ;  /* 0x0000660000257a02 */ /* 0x000fe20000000f00 */
[----:B------:R-:W-:Y:S02]  /*0030*/  ULDC.64 UR6, c[0x0][0x118] ;  /* 0x0000460000067ab9 */ /* 0x000fe40000000a00 */
[----:B------:R-:W1:Y:S01]  /*0040*/  S2R R0, SR_TID.X ;  /* 0x0000000000007919 */ /* 0x000e620000002100 */
[C---:B------:R-:W-:Y:S01]  /*0050*/  SHF.L.U32 R31, R37.reuse, 0x4, RZ ;  /* 0x00000004251f7819 */ /* 0x040fe200000006ff */
[C---:B------:R-:W-:Y:S01]  /*0060*/  IMAD R15, R37.reuse, 0x6, RZ ;  /* 0x00000006250f7824 */ /* 0x040fe200078e02ff */
[C---:B------:R-:W-:Y:S01]  /*0070*/  SHF.L.U32 R11, R37.reuse, 0x2, RZ ;  /* 0x00000002250b7819 */ /* 0x040fe200000006ff */
[----:B------:R-:W2:Y:S01]  /*0080*/  S2R R2, SR_CTAID.Y ;  /* 0x0000000000027919 */ /* 0x000ea20000002600 */
[C---:B------:R-:W-:Y:S02]  /*0090*/  IMAD R29, R37.reuse, 0xc, RZ ;  /* 0x0000000c251d7824 */ /* 0x040fe400078e02ff */
[----:B------:R-:W-:-:S02]  /*00a0*/  IMAD R33, R37, 0x22, RZ ;  /* 0x0000002225217824 */ /* 0x000fc400078e02ff */
[C---:B------:R-:W-:Y:S02]  /*00b0*/  IMAD R39, R37.reuse, 0x24, RZ ;  /* 0x0000002425277824 */ /* 0x040fe400078e02ff */
[C---:B------:R-:W-:Y:S02]  /*00c0*/  IMAD R7, R37.reuse, 0x3, RZ ;  /* 0x0000000325077824 */ /* 0x040fe400078e02ff */
[C---:B------:R-:W-:Y:S02]  /*00d0*/  IMAD R35, R37.reuse, 0x18, RZ ;  /* 0x0000001825237824 */ /* 0x040fe400078e02ff */
[C---:B------:R-:W-:Y:S02]  /*00e0*/  IMAD R43, R37.reuse, 0x30, RZ ;  /* 0x00000030252b7824 */ /* 0x040fe400078e02ff */
[C---:B------:R-:W-:Y:S02]  /*00f0*/  IMAD.SHL.U32 R17, R37.reuse, 0x8, RZ ;  /* 0x0000000825117824 */ /* 0x040fe400078e00ff */
[----:B------:R-:W-:-:S02]  /*0100*/  IMAD R23, R37, 0xa, RZ ;  /* 0x0000000a25177824 */ /* 0x000fc400078e02ff */
[----:B0-----:R-:W-:Y:S02]  /*0110*/  IMAD.SHL.U32 R9, R9, 0x80, RZ ;  /* 0x0000008009097824 */ /* 0x001fe400078e00ff */
[C---:B------:R-:W-:Y:S02]  /*0120*/  IMAD R57, R37.reuse, 0xe, RZ ;  /* 0x0000000e25397824 */ /* 0x040fe400078e02ff */
[----:B------:R-:W-:Y:S01]  /*0130*/  IMAD R41, R37, 0x26, RZ ;  /* 0x0000002625297824 */ /* 0x000fe200078e02ff */
[----:B-1----:R-:W-:Y:S01]  /*0140*/  LOP3.LUT R3, R9, 0x7f, R0, 0xf8, !PT ;  /* 0x0000007f09037812 */ /* 0x002fe200078ef800 */
[----:B------:R-:W-:Y:S02]  /*0150*/  IMAD R13, R37, 0x5, RZ ;  /* 0x00000005250d7824 */ /* 0x000fe400078e02ff */
[----:B--2---:R-:W-:Y:S02]  /*0160*/  IMAD R4, R2, c[0x0][0x190], RZ ;  /* 0x0000640002047a24 */ /* 0x004fe400078e02ff */
[----:B------:R-:W-:-:S02]  /*0170*/  IMAD R5, R3, c[0x0][0x194], RZ ;  /* 0x0000650003057a24 */ /* 0x000fc400078e02ff */
[----:B------:R-:W-:Y:S01]  /*0180*/  IMAD R19, R37, 0x7, RZ ;  /* 0x0000000725137824 */ /* 0x000fe200078e02ff */
[C---:B------:R-:W-:Y:S01]  /*0190*/  SHF.L.U32 R26, R4.reuse, 0x1, RZ ;  /* 0x00000001041a7819 */ /* 0x040fe200000006ff */
[----:B------:R-:W-:Y:S02]  /*01a0*/  IMAD.SHL.U32 R27, R5, 0x2, RZ ;  /* 0x00000002051b7824 */ /* 0x000fe400078e00ff */
[----:B------:R-:W-:-:S03]  /*01b0*/  IMAD.HI R4, R4, 0x2, RZ ;  /* 0x0000000204047827 */ /* 0x000fc600078e02ff */
[----:B------:R-:W-:Y:S01]  /*01c0*/  IADD3 R26, P0, P1, R27, c[0x0][0x160], R26 ;  /* 0x000058001b1a7a10 */ /* 0x000fe2000791e01a */
[----:B------:R-:W-:-:S03]  /*01d0*/  IMAD.HI R5, R5, 0x2, RZ ;  /* 0x0000000205057827 */ /* 0x000fc600078e02ff */
[-C--:B------:R-:W-:Y:S01]  /*01e0*/  IADD3 R32, P4, R15, R26.reuse, RZ ;  /* 0x0000001a0f207210 */ /* 0x080fe20007f9e0ff */
[----:B------:R-:W-:Y:S01]  /*01f0*/  IMAD R63, R37, 0x12, RZ ;  /* 0x00000012253f7824 */ /* 0x000fe200078e02ff */
[----:B------:R-:W-:Y:S01]  /*0200*/  IADD3.X R27, R5, c[0x0][0x164], R4, P0, P1 ;  /* 0x00005900051b7a10 */ /* 0x000fe200007e2404 */
[----:B------:R-:W-:Y:S01]  /*0210*/  IMAD.SHL.U32 R5, R37, 0x2, RZ ;  /* 0x0000000225057824 */ /* 0x000fe200078e00ff */
[-C--:B------:R-:W-:Y:S01]  /*0220*/  IADD3 R38, P5, R29, R26.reuse, RZ ;  /* 0x0000001a1d267210 */ /* 0x080fe20007fbe0ff */
[----:B------:R-:W-:Y:S01]  /*0230*/  IMAD R67, R37, 0x14, RZ ;  /* 0x0000001425437824 */ /* 0x000fe200078e02ff */
[-C--:B------:R-:W-:Y:S01]  /*0240*/  IADD3 R12, P1, R33, R26.reuse, RZ ;  /* 0x0000001a210c7210 */ /* 0x080fe20007f3e0ff */
[----:B------:R-:W-:Y:S01]  /*0250*/  IMAD R71, R37, 0x16, RZ ;  /* 0x0000001625477824 */ /* 0x000fe200078e02ff */
[-C--:B------:R-:W-:Y:S01]  /*0260*/  IADD3 R6, P0, R39, R26.reuse, RZ ;  /* 0x0000001a27067210 */ /* 0x080fe20007f1e0ff */
[----:B------:R-:W-:Y:S01]  /*0270*/  IMAD R45, R37, 0x28, RZ ;  /* 0x00000028252d7824 */ /* 0x000fe200078e02ff */
[-C--:B------:R-:W-:Y:S01]  /*0280*/  LEA.HI.X.SX32 R33, R7, R27.reuse, 0x1, P4 ;  /* 0x0000001b07217211 */ /* 0x080fe200020f0eff */
[----:B------:R-:W-:Y:S01]  /*0290*/  IMAD R21, R37, 0x9, RZ ;  /* 0x0000000925157824 */ /* 0x000fe200078e02ff */
[-C--:B------:R-:W-:Y:S01]  /*02a0*/  LEA.HI.X.SX32 R39, R15, R27.reuse, 0x1, P5 ;  /* 0x0000001b0f277211 */ /* 0x080fe200028f0eff */
[----:B------:R-:W-:Y:S01]  /*02b0*/  IMAD R25, R37, 0xb, RZ ;  /* 0x0000000b25197824 */ /* 0x000fe200078e02ff */
[-C--:B------:R-:W-:Y:S01]  /*02c0*/  IADD3 R50, P4, R35, R26.reuse, RZ ;  /* 0x0000001a23327210 */ /* 0x080fe20007f9e0ff */
[C---:B------:R-:W-:Y:S01]  /*02d0*/  IMAD R53, R37.reuse, 0xd, RZ ;  /* 0x0000000d25357824 */ /* 0x040fe200078e02ff */
[CC--:B------:R-:W-:Y:S01]  /*02e0*/  LEA R54, P5, R37.reuse, R26.reuse, 0x5 ;  /* 0x0000001a25367211 */ /* 0x0c0fe200078a28ff */
[C---:B------:R-:W-:Y:S01]  /*02f0*/  IMAD R77, R37.reuse, 0x1a, RZ ;  /* 0x0000001a254d7824 */ /* 0x040fe200078e02ff */
[CC--:B------:R-:W-:Y:S01]  /*0300*/  LEA R42, P2, R37.reuse, R26.reuse, 0x4 ;  /* 0x0000001a252a7211 */ /* 0x0c0fe200078420ff */
        /* <DEDUP_REMOVED lines=10> */
[----:B------:R-:W-:Y:S01]  /*03b0*/  IMAD R69, R37, 0x15, RZ ;  /* 0x0000001525457824 */ /* 0x000fe200078e02ff */
[-C--:B------:R-:W-:Y:S01]  /*03c0*/  LEA.HI.X.SX32 R43, R17, R27.reuse, 0x1, P2 ;  /* 0x0000001b112b7211 */ /* 0x080fe200010f0eff */
[----:B------:R-:W-:Y:S01]  /*03d0*/  IMAD R89, R37, 0x2a, RZ ;  /* 0x0000002a25597824 */ /* 0x000fe200078e02ff */
[-C--:B------:R-:W-:Y:S01]  /*03e0*/  LEA.HI.X.SX32 R17, R35, R27.reuse, 0x1, P6 ;  /* 0x0000001b23117211 */ /* 0x080fe200030f0eff */
[C---:B------:R-:W-:Y:S01]  /*03f0*/  IMAD R91, R37.reuse, 0x2c, RZ ;  /* 0x0000002c255b7824 */ /* 0x040fe200078e02ff */
[CC--:B------:R-:W-:Y:S01]  /*0400*/  LEA R34, P6, R37.reuse, R26.reuse, 0x3 ;  /* 0x0000001a25227211 */ /* 0x0c0fe200078c18ff */
[C---:B------:R-:W-:Y:S01]  /*0410*/  IMAD R73, R37.reuse, 0x17, RZ ;  /* 0x0000001725497824 */ /* 0x040fe200078e02ff */
[CC--:B------:R-:W-:Y:S01]  /*0420*/  LEA.HI.X.SX32 R29, R37.reuse, R27.reuse, 0x1, P4 ;  /* 0x0000001b251d7211 */ /* 0x0c0fe200020f0eff */
[----:B------:R-:W-:Y:S01]  /*0430*/  IMAD R93, R37, 0x2e, RZ ;  /* 0x0000002e255d7824 */ /* 0x000fe200078e02ff */
[-C--:B------:R-:W-:Y:S01]  /*0440*/  LEA.HI.X.SX32 R31, R5, R27.reuse, 0x1, P5 ;  /* 0x0000001b051f7211 */ /* 0x080fe200028f0eff */
[----:B------:R-:W-:Y:S01]  /*0450*/  IMAD R75, R37, 0x19, RZ ;  /* 0x00000019254b7824 */ /* 0x000fe200078e02ff */
        /* <DEDUP_REMOVED lines=8> */
[-C--:B------:R-:W-:Y:S01]  /*04e0*/  IADD3 R44, P6, R63, R26.reuse, RZ ;  /* 0x0000001a3f2c7210 */ /* 0x080fe20007fde0ff */
[----:B------:R-:W-:Y:S01]  /*04f0*/  IMAD R101, R37, 0x38, RZ ;  /* 0x0000003825657824 */ /* 0x000fe200078e02ff */
[-C--:B------:R-:W-:Y:S01]  /*0500*/  LEA.HI.X.SX32 R41, R19, R27.reuse, 0x1, P5 ;  /* 0x0000001b13297211 */ /* 0x080fe200028f0eff */
        /* <DEDUP_REMOVED lines=9> */
[----:B------:R-:W-:Y:S01]  /*05a0*/  LEA.HI.X.SX32 R37, R13, R27, 0x1, P4 ;  /* 0x0000001b0d257211 */ /* 0x000fe200020f0eff */
[----:B------:R-:W2:Y:S01]  /*05b0*/  LDG.E.U16 R42, [R42.64] ;  /* 0x000000062a2a7981 */ /* 0x000ea2000c1e1500 */
[----:B------:R-:W-:-:S02]  /*05c0*/  IADD3 R46, P4, R67, R26, RZ ;  /* 0x0000001a432e7210 */ /* 0x000fc40007f9e0ff */
[-C--:B------:R-:W-:Y:S01]  /*05d0*/  LEA.HI.X.SX32 R49, R25, R27.reuse, 0x1, P5 ;  /* 0x0000001b19317211 */ /* 0x080fe200028f0eff */
[----:B------:R-:W3:Y:S01]  /*05e0*/  LDG.E.U16 R54, [R54.64] ;  /* 0x0000000636367981 */ /* 0x000ee2000c1e1500 */
[-C--:B------:R-:W-:Y:S02]  /*05f0*/  LEA.HI.X.SX32 R47, R23, R27.reuse, 0x1, P4 ;  /* 0x0000001b172f7211 */ /* 0x080fe400020f0eff */
[-C--:B------:R-:W-:Y:S01]  /*0600*/  IADD3 R22, P4, R81, R26.reuse, RZ ;  /* 0x0000001a51167210 */ /* 0x080fe20007f9e0ff */
[----:B------:R-:W4:Y:S01]  /*0610*/  LDG.E.U16 R16, [R16.64] ;  /* 0x0000000610107981 */ /* 0x000f22000c1e1500 */
[----:B------:R-:W-:Y:S02]  /*0620*/  IADD3 R14, P5, R85, R26, RZ ;  /* 0x0000001a550e7210 */ /* 0x000fe40007fbe0ff */
[-C--:B------:R-:W-:Y:S01]  /*0630*/  LEA.HI.X.SX32 R13, R61, R27.reuse, 0x1, P1 ;  /* 0x0000001b3d0d7211 */ /* 0x080fe200008f0eff */
[----:B------:R-:W5:Y:S01]  /*0640*/  LDG.E.U16 R28, [R28.64] ;  /* 0x000000061c1c7981 */ /* 0x000f62000c1e1500 */
[----:B------:R-:W-:-:S02]  /*0650*/  LEA.HI.X.SX32 R53, R53, R27, 0x1, P6 ;  /* 0x0000001b35357211 */ /* 0x000fc400030f0eff */
[-C--:B------:R-:W-:Y:S01]  /*0660*/  IADD3 R56, P1, R95, R26.reuse, RZ ;  /* 0x0000001a5f387210 */ /* 0x080fe20007f3e0ff */
[----:B------:R-:W5:Y:S01]  /*0670*/  LDG.E.U16 R44, [R44.64] ;  /* 0x000000062c2c7981 */ /* 0x000f62000c1e1500 */
[-C--:B------:R-:W-:Y:S02]  /*0680*/  LEA.HI.X.SX32 R7, R63, R27.reuse, 0x1, P0 ;  /* 0x0000001b3f077211 */ /* 0x080fe400000f0eff */
[-C--:B------:R-:W-:Y:S01]  /*0690*/  IADD3 R24, P6, R89, R26.reuse, RZ ;  /* 0x0000001a59187210 */ /* 0x080fe20007fde0ff */
[----:B------:R0:W5:Y:S01]  /*06a0*/  LDG.E.U16 R12, [R12.64] ;  /* 0x000000060c0c7981 */ /* 0x000162000c1e1500 */
[-C--:B------:R-:W-:Y:S02]  /*06b0*/  LEA.HI.X.SX32 R23, R57, R27.reuse, 0x1, P4 ;  /* 0x0000001b39177211 */ /* 0x080fe400020f0eff */
[----:B------:R-:W-:Y:S01]  /*06c0*/  LEA.HI.X.SX32 R15, R59, R27, 0x1, P5 ;  /* 0x0000001b3b0f7211 */ /* 0x000fe200028f0eff */
[----:B------:R-:W5:Y:S01]  /*06d0*/  LDG.E.U16 R30, [R30.64] ;  /* 0x000000061e1e7981 */ /* 0x000f62000c1e1500 */
[----:B------:R-:W-:-:S02]  /*06e0*/  IADD3 R58, P0, R97, R26, RZ ;  /* 0x0000001a613a7210 */ /* 0x000fc40007f1e0ff */
[-C--:B------:R-:W-:Y:S01]  /*06f0*/  IADD3 R18, P4, R91, R26.reuse, RZ ;  /* 0x0000001a5b127210 */ /* 0x080fe20007f9e0ff */
[----:B------:R-:W5:Y:S01]  /*0700*/  LDG.E.U16 R46, [R46.64] ;  /* 0x000000062e2e7981 */ /* 0x000f62000c1e1500 */
[-C--:B------:R-:W-:Y:S02]  /*0710*/  IADD3 R20, P5, R93, R26.reuse, RZ ;  /* 0x0000001a5d147210 */ /* 0x080fe40007fbe0ff */
[-C--:B------:R-:W-:Y:S01]  /*0720*/  LEA.HI.X.SX32 R5, R65, R27.reuse, 0x1, P3 ;  /* 0x0000001b41057211 */ /* 0x080fe200018f0eff */
[----:B------:R1:W5:Y:S01]  /*0730*/  LDG.E.U16 R6, [R6.64] ;  /* 0x0000000606067981 */ /* 0x000362000c1e1500 */
[----:B------:R-:W-:Y:S02]  /*0740*/  IADD3 R60, P3, R99, R26, RZ ;  /* 0x0000001a633c7210 */ /* 0x000fe40007f7e0ff */
[-C--:B------:R-:W-:Y:S01]  /*0750*/  LEA.HI.X.SX32 R11, R67, R27.reuse, 0x1, P2 ;  /* 0x0000001b430b7211 */ /* 0x080fe200010f0eff */
[----:B------:R-:W5:Y:S01]  /*0760*/  LDG.E.U16 R32, [R32.64] ;  /* 0x0000000620207981 */ /* 0x000f62000c1e1500 */
[----:B------:R-:W-:-:S02]  /*0770*/  LEA.HI.X.SX32 R57, R75, R27, 0x1, P1 ;  /* 0x0000001b4b397211 */ /* 0x000fc400008f0eff */
[-C--:B------:R-:W-:Y:S01]  /*0780*/  IADD3 R62, P2, R101, R26.reuse, RZ ;  /* 0x0000001a653e7210 */ /* 0x080fe20007f5e0ff */
[----:B------:R-:W5:Y:S01]  /*0790*/  LDG.E.U16 R48, [R48.64] ;  /* 0x0000000630307981 */ /* 0x000f62000c1e1500 */
[-C--:B------:R-:W-:Y:S02]  /*07a0*/  LEA.HI.X.SX32 R25, R69, R27.reuse, 0x1, P6 ;  /* 0x0000001b45197211 */ /* 0x080fe400030f0eff */
[-C--:B------:R-:W-:Y:S01]  /*07b0*/  LEA.HI.X.SX32 R59, R77, R27.reuse, 0x1, P0 ;  /* 0x0000001b4d3b7211 */ /* 0x080fe200000f0eff */
[----:B------:R-:W5:Y:S01]  /*07c0*/  LDG.E.U16 R56, [R56.64] ;  /* 0x0000000638387981 */ /* 0x000f62000c1e1500 */
[----:B------:R-:W-:Y:S02]  /*07d0*/  IADD3 R64, P6, R103, R26, RZ ;  /* 0x0000001a67407210 */ /* 0x000fe40007fde0ff */
[-C--:B------:R-:W-:Y:S01]  /*07e0*/  LEA.HI.X.SX32 R19, R71, R27.reuse, 0x1, P4 ;  /* 0x0000001b47137211 */ /* 0x080fe200020f0eff */
[----:B------:R-:W5:Y:S01]  /*07f0*/  LDG.E.U16 R58, [R58.64] ;  /* 0x000000063a3a7981 */ /* 0x000f62000c1e1500 */
[----:B------:R-:W-:-:S02]  /*0800*/  LEA.HI.X.SX32 R21, R73, R27, 0x1, P5 ;  /* 0x0000001b49157211 */ /* 0x000fc400028f0eff */
[-C--:B------:R-:W-:Y:S01]  /*0810*/  IADD3 R66, P4, R105, R26.reuse, RZ ;  /* 0x0000001a69427210 */ /* 0x080fe20007f9e0ff */
[----:B------:R0:W5:Y:S01]  /*0820*/  LDG.E.U16 R4, [R4.64] ;  /* 0x0000000604047981 */ /* 0x000162000c1e1500 */
[----:B------:R-:W-:Y:S02]  /*0830*/  IADD3 R68, P5, R107, R26, RZ ;  /* 0x0000001a6b447210 */ /* 0x000fe40007fbe0ff */
[-C--:B------:R-:W-:Y:S01]  /*0840*/  LEA.HI.X.SX32 R61, R79, R27.reuse, 0x1, P3 ;  /* 0x0000001b4f3d7211 */ /* 0x080fe200018f0eff */
[----:B------:R-:W5:Y:S01]  /*0850*/  LDG.E.U16 R26, [R26.64] ;  /* 0x000000061a1a7981 */ /* 0x000f62000c1e1500 */
[-C--:B------:R-:W-:Y:S02]  /*0860*/  LEA.HI.X.SX32 R63, R81, R27.reuse, 0x1, P2 ;  /* 0x0000001b513f7211 */ /* 0x080fe400010f0eff */
[-C--:B------:R-:W-:Y:S01]  /*0870*/  LEA.HI.X.SX32 R65, R83, R27.reuse, 0x1, P6 ;  /* 0x0000001b53417211 */ /* 0x080fe200030f0eff */
[----:B------:R-:W5:Y:S01]  /*0880*/  LDG.E.U16 R60, [R60.64] ;  /* 0x000000063c3c7981 */ /* 0x000f62000c1e1500 */
[----:B------:R-:W-:-:S02]  /*0890*/  LEA.HI.X.SX32 R67, R85, R27, 0x1, P4 ;  /* 0x0000001b55437211 */ /* 0x000fc400020f0eff */
[----:B------:R-:W-:Y:S01]  /*08a0*/  LEA.HI.X.SX32 R69, R87, R27, 0x1, P5 ;  /* 0x0000001b57457211 */ /* 0x000fe200028f0eff */
[----:B------:R-:W5:Y:S04]  /*08b0*/  LDG.E.U16 R50, [R50.64] ;  /* 0x0000000632327981 */ /* 0x000f68000c1e1500 */
[----:B------:R-:W5:Y:S04]  /*08c0*/  LDG.E.U16 R34, [R34.64] ;  /* 0x0000000622227981 */ /* 0x000f68000c1e1500 */
[----:B------:R0:W5:Y:S04]  /*08d0*/  LDG.E.U16 R10, [R10.64] ;  /* 0x000000060a0a7981 */ /* 0x000168000c1e1500 */
[----:B------:R-:W5:Y:S04]  /*08e0*/  LDG.E.U16 R62, [R62.64] ;  /* 0x000000063e3e7981 */ /* 0x000f68000c1e1500 */
[----:B------:R-:W5:Y:S04]  /*08f0*/  LDG.E.U16 R36, [R36.64] ;  /* 0x0000000624247981 */ /* 0x000f68000c1e1500 */
[----:B------:R-:W5:Y:S04]  /*0900*/  LDG.E.U16 R52, [R52.64] ;  /* 0x0000000634347981 */ /* 0x000f68000c1e1500 */
[----:B------:R-:W5:Y:S04]  /*0910*/  LDG.E.U16 R24, [R24.64] ;  /* 0x0000000618187981 */ /* 0x000f68000c1e1500 */
[----:B------:R-:W5:Y:S04]  /*0920*/  LDG.E.U16 R64, [R64.64] ;  /* 0x0000000640407981 */ /* 0x000f68000c1e1500 */
[----:B------:R-:W5:Y:S04]  /*0930*/  LDG.E.U16 R38, [R38.64] ;  /* 0x0000000626267981 */ /* 0x000f68000c1e1500 */
[----:B------:R-:W5:Y:S04]  /*0940*/  LDG.E.U16 R22, [R22.64] ;  /* 0x0000000616167981 */ /* 0x000f68000c1e1500 */
[----:B------:R0:W5:Y:S04]  /*0950*/  LDG.E.U16 R18, [R18.64] ;  /* 0x0000000612127981 */ /* 0x000168000c1e1500 */
[----:B------:R-:W5:Y:S04]  /*0960*/  LDG.E.U16 R66, [R66.64] ;  /* 0x0000000642427981 */ /* 0x000f68000c1e1500 */
[----:B------:R-:W5:Y:S04]  /*0970*/  LDG.E.U16 R40, [R40.64] ;  /* 0x0000000628287981 */ /* 0x000f68000c1e1500 */
[----:B------:R0:W5:Y:S04]  /*0980*/  LDG.E.U16 R14, [R14.64] ;  /* 0x000000060e0e7981 */ /* 0x000168000c1e1500 */
[----:B------:R-:W5:Y:S04]  /*0990*/  LDG.E.U16 R20, [R20.64] ;  /* 0x0000000614147981 */ /* 0x000f68000c1e1500 */
[----:B------:R-:W5:Y:S01]  /*09a0*/  LDG.E.U16 R68, [R68.64] ;  /* 0x0000000644447981 */ /* 0x000f62000c1e1500 */
[----:B------:R-:W-:-:S05]  /*09b0*/  LOP3.LUT R112, R0, 0x7f, RZ, 0xc0, !PT ;  /* 0x0000007f00707812 */ /* 0x000fca00078ec0ff */
[----:B0-----:R-:W-:-:S05]  /*09c0*/  IMAD.SHL.U32 R5, R112, 0x2, RZ ;  /* 0x0000000270057824 */ /* 0x001fca00078e00ff */
[C---:B-1----:R-:W-:Y:S02]  /*09d0*/  LOP3.LUT R7, R5.reuse, 0x10, RZ, 0x3c, !PT ;  /* 0x0000001005077812 */ /* 0x042fe400078e3cff */
[C---:B------:R-:W-:Y:S02]  /*09e0*/  LOP3.LUT R11, R5.reuse, 0x20, RZ, 0x3c, !PT ;  /* 0x00000020050b7812 */ /* 0x040fe400078e3cff */
[C---:B------:R-:W-:Y:S02]  /*09f0*/  LOP3.LUT R13, R5.reuse, 0x30, RZ, 0x3c, !PT ;  /* 0x00000030050d7812 */ /* 0x040fe400078e3cff */
[----:B------:R-:W-:Y:S01]  /*0a00*/  LOP3.LUT R15, R5, 0x40, RZ, 0x3c, !PT ;  /* 0x00000040050f7812 */ /* 0x000fe200078e3cff */
[----:B------:R-:W-:Y:S01]  /*0a10*/  IMAD.MOV.U32 R76, RZ, RZ, -0x800000 ;  /* 0xff800000ff4c7424 */ /* 0x000fe200078e00ff */
[----:B------:R-:W-:Y:S01]  /*0a20*/  MOV R109, 0x3f800000 ;  /* 0x3f800000006d7802 */ /* 0x000fe20000000f00 */
[----:B------:R-:W-:Y:S01]  /*0a30*/  IMAD.MOV.U32 R81, RZ, RZ, -0x800000 ;  /* 0xff800000ff517424 */ /* 0x000fe200078e00ff */
[----:B------:R-:W-:Y:S01]  /*0a40*/  MOV R77, 0xff800000 ;  /* 0xff800000004d7802 */ /* 0x000fe20000000f00 */
[----:B------:R-:W-:Y:S01]  /*0a50*/  IMAD.MOV.U32 R108, RZ, RZ, 0x3f800000 ;  /* 0x3f800000ff6c7424 */ /* 0x000fe200078e00ff */
[----:B------:R-:W-:Y:S01]  /*0a60*/  MOV R82, 0xff800000 ;  /* 0xff80000000527802 */ /* 0x000fe20000000f00 */
[----:B------:R-:W-:Y:S01]  /*0a70*/  IMAD.SHL.U32 R8, R0, 0x8, RZ ;  /* 0x0000000800087824 */ /* 0x000fe200078e00ff */
[----:B------:R-:W-:-:S02]  /*0a80*/  MOV R19, 0x3f800000 ;  /* 0x3f80000000137802 */ /* 0x000fc40000000f00 */
[C---:B------:R-:W-:Y:S02]  /*0a90*/  LOP3.LUT R111, R0.reuse, 0x60, RZ, 0xc0, !PT ;  /* 0x00000060006f7812 */ /* 0x040fe400078ec0ff */
[----:B------:R-:W-:Y:S01]  /*0aa0*/  LOP3.LUT R110, R0, 0x1c, RZ, 0xc0, !PT ;  /* 0x0000001c006e7812 */ /* 0x000fe200078ec0ff */
[----:B--2---:R-:W-:Y:S04]  /*0ab0*/  STS.U16 [R5+0x800], R42 ;  /* 0x0008002a05007388 */ /* 0x004fe80000000400 */
[----:B---3--:R-:W-:Y:S04]  /*0ac0*/  STS.U16 [R5+0x1000], R54 ;  /* 0x0010003605007388 */ /* 0x008fe80000000400 */
[----:B----4-:R-:W-:Y:S04]  /*0ad0*/  STS.U16 [R5+0x1800], R16 ;  /* 0x0018001005007388 */ /* 0x010fe80000000400 */
[----:B-----5:R-:W-:Y:S04]  /*0ae0*/  STS.U16 [R5], R26 ;  /* 0x0000001a05007388 */ /* 0x020fe80000000400 */
[----:B------:R-:W-:Y:S04]  /*0af0*/  STS.U16 [R7+0x100], R28 ;  /* 0x0001001c07007388 */ /* 0x000fe80000000400 */
[----:B------:R-:W-:Y:S04]  /*0b00*/  STS.U16 [R7+0x900], R44 ;  /* 0x0009002c07007388 */ /* 0x000fe80000000400 */
[----:B------:R-:W-:Y:S04]  /*0b10*/  STS.U16 [R7+0x1100], R12 ;  /* 0x0011000c07007388 */ /* 0x000fe80000000400 */
[----:B------:R0:W-:Y:S04]  /*0b20*/  STS.U16 [R7+0x1900], R56 ;  /* 0x0019003807007388 */ /* 0x0001e80000000400 */
[----:B------:R-:W-:Y:S04]  /*0b30*/  STS.U16 [R11+0x200], R30 ;  /* 0x0002001e0b007388 */ /* 0x000fe80000000400 */
[----:B------:R-:W-:Y:S01]  /*0b40*/  STS.U16 [R11+0xa00], R46 ;  /* 0x000a002e0b007388 */ /* 0x000fe20000000400 */
[----:B0-----:R-:W-:-:S03]  /*0b50*/  LOP3.LUT R7, R5, 0x50, RZ, 0x3c, !PT ;  /* 0x0000005005077812 */ /* 0x001fc600078e3cff */
[----:B------:R-:W-:Y:S04]  /*0b60*/  STS.U16 [R11+0x1200], R6 ;  /* 0x001200060b007388 */ /* 0x000fe80000000400 */
[----:B------:R0:W-:Y:S04]  /*0b70*/  STS.U16 [R11+0x1a00], R58 ;  /* 0x001a003a0b007388 */ /* 0x0001e80000000400 */
[----:B------:R-:W-:Y:S04]  /*0b80*/  STS.U16 [R13+0x300], R32 ;  /* 0x000300200d007388 */ /* 0x000fe80000000400 */
[----:B------:R-:W-:Y:S01]  /*0b90*/  STS.U16 [R13+0xb00], R48 ;  /* 0x000b00300d007388 */ /* 0x000fe20000000400 */
[----:B0-----:R-:W-:-:S02]  /*0ba0*/  LOP3.LUT R11, R5, 0x60, RZ, 0x3c, !PT ;  /* 0x00000060050b7812 */ /* 0x001fc400078e3cff */
[----:B------:R-:W-:Y:S01]  /*0bb0*/  LOP3.LUT R5, R5, 0x70, RZ, 0x3c, !PT ;  /* 0x0000007005057812 */ /* 0x000fe200078e3cff */
[----:B------:R-:W-:Y:S04]  /*0bc0*/  STS.U16 [R13+0x1300], R4 ;  /* 0x001300040d007388 */ /* 0x000fe80000000400 */
        /* <DEDUP_REMOVED lines=16> */
[----:B------:R0:W-:Y:S02]  /*0cd0*/  STS.U16 [R5+0x1f00], R68 ;  /* 0x001f004405007388 */ /* 0x0001e40000000400 */
[----:B0-----:R-:W-:-:S04]  /*0ce0*/  IADD3 R5, R9, 0x80, RZ ;  /* 0x0000008009057810 */ /* 0x001fc80007ffe0ff */
[----:B------:R-:W-:Y:S01]  /*0cf0*/  ISETP.GE.AND P0, PT, R5, 0x1, PT ;  /* 0x000000010500780c */ /* 0x000fe20003f06270 */
[----:B------:R-:W-:Y:S01]  /*0d00*/  IMAD.MOV.U32 R18, RZ, RZ, 0x3f800000 ;  /* 0x3f800000ff127424 */ /* 0x000fe200078e00ff */
[----:B------:R-:W-:Y:S01]  /*0d10*/  CS2R R36, SRZ ;  /* 0x0000000000247805 */ /* 0x000fe2000001ff00 */
        /* <DEDUP_REMOVED lines=15> */
[----:B------:R-:W-:-:S02]  /*0e10*/  LOP3.LUT R6, R0, 0x3, RZ, 0xc0, !PT ;  /* 0x0000000300067812 */ /* 0x000fc400078ec0ff */
[----:B------:R-:W-:Y:S01]  /*0e20*/  SHF.L.U32 R7, R0, 0x1, RZ ;  /* 0x0000000100077819 */ /* 0x000fe200000006ff */
[----:B------:R-:W-:Y:S05]  /*0e30*/  @!P0 BRA `(.L_x_0) ;  /* 0x000026d000008947 */ /* 0x000fea0003800000 */
[C---:B------:R-:W-:Y:S01]  /*0e40*/  LOP3.LUT R4, R0.reuse, 0x7, RZ, 0xc0, !PT ;  /* 0x0000000700047812 */ /* 0x040fe200078ec0ff */
[----:B------:R-:W-:Y:S01]  /*0e50*/  IMAD.SHL.U32 R19, R0, 0x80, RZ ;  /* 0x0000008000137824 */ /* 0x000fe200078e00ff */
[----:B------:R-:W-:Y:S01]  /*0e60*/  LOP3.LUT R11, R7, 0x10, RZ, 0xc0, !PT ;  /* 0x00000010070b7812 */ /* 0x000fe200078ec0ff */
[----:B------:R-:W-:Y:S01]  /*0e70*/  IMAD.MOV.U32 R25, RZ, RZ, c[0x0][0x1b8] ;  /* 0x00006e00ff197624 */ /* 0x000fe200078e00ff */
[----:B------:R-:W-:Y:S01]  /*0e80*/  LOP3.LUT R13, R8, 0x30, RZ, 0xc0, !PT ;  /* 0x00000030080d7812 */ /* 0x000fe200078ec0ff */
[----:B------:R-:W-:Y:S01]  /*0e90*/  IMAD R10, R4, 0x110, RZ ;  /* 0x00000110040a7824 */ /* 0x000fe200078e02ff */
[--C-:B------:R-:W-:Y:S01]  /*0ea0*/  LOP3.LUT R11, R11, 0x60, R0.reuse, 0xf8, !PT ;  /* 0x000000600b0b7812 */ /* 0x100fe200078ef800 */
[----:B------:R-:W-:Y:S01]  /*0eb0*/  IMAD.MOV.U32 R109, RZ, RZ, 0x3f800000 ;  /* 0x3f800000ff6d7424 */ /* 0x000fe200078e00ff */
[----:B------:R-:W-:Y:S01]  /*0ec0*/  SHF.R.U32.HI R12, RZ, 0x5, R0 ;  /* 0x00000005ff0c7819 */ /* 0x000fe20000011600 */
[----:B------:R-:W-:Y:S01]  /*0ed0*/  IMAD.MOV.U32 R108, RZ, RZ, 0x3f800000 ;  /* 0x3f800000ff6c7424 */ /* 0x000fe200078e00ff */
[----:B------:R-:W-:Y:S01]  /*0ee0*/  LOP3.LUT R20, R10, R11, RZ, 0x3c, !PT ;  /* 0x0000000b0a147212 */ /* 0x000fe200078e3cff */
[----:B------:R-:W-:Y:S01]  /*0ef0*/  IMAD R11, R2, c[0x0][0x1b0], RZ ;  /* 0x00006c00020b7a24 */ /* 0x000fe200078e02ff */
[----:B------:R-:W-:Y:S01]  /*0f00*/  LOP3.LUT R10, R0, 0x1f, RZ, 0xc0, !PT ;  /* 0x0000001f000a7812 */ /* 0x000fe200078ec0ff */
[----:B------:R-:W-:Y:S01]  /*0f10*/  IMAD.MOV.U32 R116, RZ, RZ, -0x800000 ;  /* 0xff800000ff747424 */ /* 0x000fe200078e00ff */
[----:B------:R-:W-:Y:S01]  /*0f20*/  LEA R40, R4, R13, 0x6 ;  /* 0x0000000d04287211 */ /* 0x000fe200078e30ff */
[----:B------:R-:W-:Y:S01]  /*0f30*/  IMAD R4, R2, c[0x0][0x1a0], RZ ;  /* 0x0000680002047a24 */ /* 0x000fe200078e02ff */
[----:B------:R-:W-:Y:S01]  /*0f40*/  SHF.R.U32.HI R15, RZ, 0x1, R111 ;  /* 0x00000001ff0f7819 */ /* 0x000fe2000001166f */
[----:B------:R-:W-:Y:S01]  /*0f50*/  IMAD R16, R10, c[0x0][0x1b4], RZ ;  /* 0x00006d000a107a24 */ /* 0x000fe200078e02ff */
[----:B------:R-:W-:Y:S01]  /*0f60*/  SGXT.U32 R12, R12, 0x2 ;  /* 0x000000020c0c781a */ /* 0x000fe20000000000 */
[----:B------:R-:W-:Y:S01]  /*0f70*/  IMAD R13, R10, c[0x0][0x1a8], RZ ;  /* 0x00006a000a0d7a24 */ /* 0x000fe200078e02ff */
[----:B------:R-:W-:Y:S01]  /*0f80*/  LEA.HI R18, R110, R15, RZ, 0x1e ;  /* 0x0000000f6e127211 */ /* 0x000fe200078ff0ff */
[----:B------:R-:W-:Y:S01]  /*0f90*/  IMAD.SHL.U32 R14, R11, 0x2, RZ ;  /* 0x000000020b0e7824 */ /* 0x000fe200078e00ff */
[----:B------:R-:W-:Y:S01]  /*0fa0*/  SHF.L.U32 R10, R4, 0x1, RZ ;  /* 0x00000001040a7819 */ /* 0x000fe200000006ff */
[----:B------:R-:W-:Y:S01]  /*0fb0*/  IMAD.SHL.U32 R17, R16, 0x2, RZ ;  /* 0x0000000210117824 */ /* 0x000fe200078e00ff */
[----:B------:R-:W-:Y:S01]  /*0fc0*/  SHF.L.U32 R15, R13, 0x1, RZ ;  /* 0x000000010d0f7819 */ /* 0x000fe200000006ff */
[----:B------:R-:W-:Y:S01]  /*0fd0*/  IMAD.HI R4, R4, 0x2, RZ ;  /* 0x0000000204047827 */ /* 0x000fe200078e02ff */
[----:B------:R-:W-:Y:S01]  /*0fe0*/  MOV R23, c[0x0][0x1a4] ;  /* 0x0000690000177a02 */ /* 0x000fe20000000f00 */
[----:B------:R-:W-:Y:S01]  /*0ff0*/  CS2R R36, SRZ ;  /* 0x0000000000247805 */ /* 0x000fe2000001ff00 */
[----:B------:R-:W-:Y:S01]  /*1000*/  IADD3 R120, P2, P3, R17, c[0x0][0x170], R14 ;  /* 0x00005c0011787a10 */ /* 0x000fe20007b5e00e */
[C---:B------:R-:W-:Y:S01]  /*1010*/  IMAD R14, R12.reuse, c[0x0][0x1a4], RZ ;  /* 0x000069000c0e7a24 */ /* 0x040fe200078e02ff */
[----:B------:R-:W-:Y:S01]  /*1020*/  IADD3 R141, P0, P1, R15, c[0x0][0x168], R10 ;  /* 0x00005a000f8d7a10 */ /* 0x000fe2000791e00a */
[----:B------:R-:W-:Y:S01]  /*1030*/  IMAD.HI R15, R11, 0x2, RZ ;  /* 0x000000020b0f7827 */ /* 0x000fe200078e02ff */
[----:B------:R-:W-:Y:S01]  /*1040*/  LOP3.LUT R19, R19, 0x800, RZ, 0xc0, !PT ;  /* 0x0000080013137812 */ /* 0x000fe200078ec0ff */
[----:B------:R-:W-:Y:S01]  /*1050*/  CS2R R38, SRZ ;  /* 0x0000000000267805 */ /* 0x000fe2000001ff00 */
[----:B------:R-:W-:Y:S01]  /*1060*/  LEA R11, R23, R14, 0x2 ;  /* 0x0000000e170b7211 */ /* 0x000fe200078e10ff */
[----:B------:R-:W-:Y:S01]  /*1070*/  IMAD.HI R13, R13, 0x2, RZ ;  /* 0x000000020d0d7827 */ /* 0x000fe200078e02ff */
[----:B------:R-:W-:Y:S01]  /*1080*/  IADD3 R9, R9, R18, RZ ;  /* 0x0000001209097210 */ /* 0x000fe20007ffe0ff */
[----:B------:R-:W-:Y:S01]  /*1090*/  CS2R R60, SRZ ;  /* 0x00000000003c7805 */ /* 0x000fe2000001ff00 */
[----:B------:R-:W-:Y:S01]  /*10a0*/  MOV R115, 0xff800000 ;  /* 0xff80000000737802 */ /* 0x000fe20000000f00 */
[----:B------:R-:W-:Y:S01]  /*10b0*/  IMAD R17, R12, c[0x0][0x1b8], RZ ;  /* 0x00006e000c117a24 */ /* 0x000fe200078e02ff */
[----:B------:R-:W-:Y:S01]  /*10c0*/  LEA R12, R23, R11, 0x2 ;  /* 0x0000000b170c7211 */ /* 0x000fe200078e10ff */
[----:B------:R-:W-:Y:S01]  /*10d0*/  IMAD.HI R16, R16, 0x2, RZ ;  /* 0x0000000210107827 */ /* 0x000fe200078e02ff */
[----:B------:R-:W-:Y:S01]  /*10e0*/  IADD3.X R21, R13, c[0x0][0x16c], R4, P0, P1 ;  /* 0x00005b000d157a10 */ /* 0x000fe200007e2404 */
[----:B------:R-:W-:Y:S01]  /*10f0*/  CS2R R62, SRZ ;  /* 0x00000000003e7805 */ /* 0x000fe2000001ff00 */
[-C--:B------:R-:W-:Y:S01]  /*1100*/  LEA R154, P1, R14, R141.reuse, 0x1 ;  /* 0x0000008d0e9a7211 */ /* 0x080fe200078208ff */
[----:B------:R-:W-:Y:S01]  /*1110*/  IMAD R4, R23, 0x4, R12 ;  /* 0x0000000417047824 */ /* 0x000fe200078e020c */
[----:B------:R-:W-:Y:S01]  /*1120*/  LEA R138, P0, R17, R120, 0x1 ;  /* 0x00000078118a7211 */ /* 0x000fe200078008ff */
[----:B------:R-:W-:Y:S01]  /*1130*/  IMAD.IADD R10, R19, 0x1, R20 ;  /* 0x00000001130a7824 */ /* 0x000fe200078e0214 */
[----:B------:R-:W-:Y:S01]  /*1140*/  IADD3.X R19, R16, c[0x0][0x174], R15, P2, P3 ;  /* 0x00005d0010137a10 */ /* 0x000fe200017e640f */
[----:B------:R-:W-:Y:S01]  /*1150*/  CS2R R44, SRZ ;  /* 0x00000000002c7805 */ /* 0x000fe2000001ff00 */
[----:B------:R-:W-:Y:S01]  /*1160*/  LEA R152, P2, R11, R141, 0x1 ;  /* 0x0000008d0b987211 */ /* 0x000fe200078408ff */
[----:B------:R-:W-:Y:S01]  /*1170*/  CS2R R46, SRZ ;  /* 0x00000000002e7805 */ /* 0x000fe2000001ff00 */
[----:B------:R-:W-:Y:S01]  /*1180*/  LEA R13, R23, R4, 0x2 ;  /* 0x00000004170d7211 */ /* 0x000fe200078e10ff */
[----:B------:R-:W-:Y:S01]  /*1190*/  CS2R R26, SRZ ;  /* 0x00000000001a7805 */ /* 0x000fe2000001ff00 */
[----:B------:R-:W-:Y:S01]  /*11a0*/  LEA.HI.X.SX32 R153, R11, R21, 0x1, P2 ;  /* 0x000000150b997211 */ /* 0x000fe200010f0eff */
[----:B------:R-:W-:Y:S01]  /*11b0*/  CS2R R48, SRZ ;  /* 0x0000000000307805 */ /* 0x000fe2000001ff00 */
[----:B------:R-:W-:Y:S01]  /*11c0*/  LEA R15, R25, R17, 0x2 ;  /* 0x00000011190f7211 */ /* 0x000fe200078e10ff */
[----:B------:R-:W-:Y:S01]  /*11d0*/  IMAD R11, R23, 0x4, R13 ;  /* 0x00000004170b7824 */ /* 0x000fe200078e020d */
[----:B------:R-:W-:Y:S01]  /*11e0*/  LEA.HI.X.SX32 R155, R14, R21, 0x1, P1 ;  /* 0x000000150e9b7211 */ /* 0x000fe200008f0eff */
[----:B------:R-:W-:Y:S01]  /*11f0*/  CS2R R50, SRZ ;  /* 0x0000000000327805 */ /* 0x000fe2000001ff00 */
[----:B------:R-:W-:Y:S01]  /*1200*/  LEA R16, R25, R15, 0x2 ;  /* 0x0000000f19107211 */ /* 0x000fe200078e10ff */
[----:B------:R-:W-:Y:S01]  /*1210*/  CS2R R28, SRZ ;  /* 0x00000000001c7805 */ /* 0x000fe2000001ff00 */
[----:B------:R-:W-:Y:S01]  /*1220*/  LEA R148, P2, R4, R141, 0x1 ;  /* 0x0000008d04947211 */ /* 0x000fe200078408ff */
[----:B------:R-:W-:Y:S01]  /*1230*/  CS2R R30, SRZ ;  /* 0x00000000001e7805 */ /* 0x000fe2000001ff00 */
[----:B------:R-:W-:Y:S01]  /*1240*/  LEA R14, R23, R11, 0x2 ;  /* 0x0000000b170e7211 */ /* 0x000fe200078e10ff */
[----:B------:R-:W-:Y:S01]  /*1250*/  CS2R R32, SRZ ;  /* 0x0000000000207805 */ /* 0x000fe2000001ff00 */
[----:B------:R-:W-:Y:S01]  /*1260*/  LEA R150, P1, R12, R141, 0x1 ;  /* 0x0000008d0c967211 */ /* 0x000fe200078208ff */
[----:B------:R-:W-:Y:S01]  /*1270*/  CS2R R34, SRZ ;  /* 0x0000000000227805 */ /* 0x000fe2000001ff00 */
[----:B------:R-:W-:Y:S01]  /*1280*/  LEA R18, R25, R16, 0x2 ;  /* 0x0000001019127211 */ /* 0x000fe200078e10ff */
[----:B------:R-:W-:Y:S01]  /*1290*/  UMOV UR4, URZ ;  /* 0x0000003f00047c82 */ /* 0x000fe20008000000 */
[----:B------:R-:W-:Y:S01]  /*12a0*/  LEA.HI.X.SX32 R149, R4, R21, 0x1, P2 ;  /* 0x0000001504957211 */ /* 0x000fe200010f0eff */
[----:B------:R-:W-:Y:S01]  /*12b0*/  UMOV UR5, URZ ;  /* 0x0000003f00057c82 */ /* 0x000fe20008000000 */
[----:B------:R-:W-:-:S02]  /*12c0*/  LEA R4, R23, R14, 0x2 ;  /* 0x0000000e17047211 */ /* 0x000fc400078e10ff */
[----:B------:R-:W-:Y:S01]  /*12d0*/  LEA.HI.X.SX32 R151, R12, R21, 0x1, P1 ;  /* 0x000000150c977211 */ /* 0x000fe200008f0eff */
[----:B------:R-:W-:Y:S01]  /*12e0*/  IMAD R12, R25, 0x4, R18 ;  /* 0x00000004190c7824 */ /* 0x000fe200078e0212 */
[-C--:B------:R-:W-:Y:S01]  /*12f0*/  LEA R146, P1, R13, R141.reuse, 0x1 ;  /* 0x0000008d0d927211 */ /* 0x080fe200078208ff */
[----:B------:R-:W-:Y:S01]  /*1300*/  CS2R R22, SRZ ;  /* 0x0000000000167805 */ /* 0x000fe2000001ff00 */
[-C--:B------:R-:W-:Y:S02]  /*1310*/  LEA R140, P4, R4, R141.reuse, 0x1 ;  /* 0x0000008d048c7211 */ /* 0x080fe400078808ff */
[-C--:B------:R-:W-:Y:S02]  /*1320*/  LEA R144, P2, R11, R141.reuse, 0x1 ;  /* 0x0000008d0b907211 */ /* 0x080fe400078408ff */
[----:B------:R-:W-:Y:S02]  /*1330*/  LEA R142, P3, R14, R141, 0x1 ;  /* 0x0000008d0e8e7211 */ /* 0x000fe400078608ff */
[----:B------:R-:W-:-:S02]  /*1340*/  LEA.HI.X.SX32 R147, R13, R21, 0x1, P1 ;  /* 0x000000150d937211 */ /* 0x000fc400008f0eff */
[----:B------:R-:W-:Y:S02]  /*1350*/  LEA.HI.X.SX32 R141, R4, R21, 0x1, P4 ;  /* 0x00000015048d7211 */ /* 0x000fe400020f0eff */
[----:B------:R-:W-:Y:S02]  /*1360*/  LEA R136, P1, R15, R120, 0x1 ;  /* 0x000000780f887211 */ /* 0x000fe400078208ff */
[----:B------:R-:W-:Y:S02]  /*1370*/  LEA R4, R25, R12, 0x2 ;  /* 0x0000000c19047211 */ /* 0x000fe400078e10ff */
[----:B------:R-:W-:Y:S02]  /*1380*/  LEA.HI.X.SX32 R137, R15, R19, 0x1, P1 ;  /* 0x000000130f897211 */ /* 0x000fe400008f0eff */
[C---:B------:R-:W-:Y:S02]  /*1390*/  LEA R124, P1, R4.reuse, R120, 0x1 ;  /* 0x00000078047c7211 */ /* 0x040fe400078208ff */
[----:B------:R-:W-:Y:S01]  /*13a0*/  LEA.HI.X.SX32 R145, R11, R21, 0x1, P2 ;  /* 0x000000150b917211 */ /* 0x000fe200010f0eff */
[----:B------:R-:W-:Y:S01]  /*13b0*/  IMAD R11, R25, 0x4, R4 ;  /* 0x00000004190b7824 */ /* 0x000fe200078e0204 */
[----:B------:R-:W-:-:S02]  /*13c0*/  LEA.HI.X.SX32 R125, R4, R19, 0x1, P1 ;  /* 0x00000013047d7211 */ /* 0x000fc400008f0eff */
[----:B------:R-:W-:Y:S02]  /*13d0*/  SHF.R.S32.HI R4, RZ, 0x6, R0 ;  /* 0x00000006ff047819 */ /* 0x000fe40000011400 */
[----:B------:R-:W-:Y:S02]  /*13e0*/  LEA.HI.X.SX32 R139, R17, R19, 0x1, P0 ;  /* 0x00000013118b7211 */ /* 0x000fe400000f0eff */
[----:B------:R-:W-:Y:S02]  /*13f0*/  SGXT R4, R4, 0x1 ;  /* 0x000000010404781a */ /* 0x000fe40000000200 */
[-C--:B------:R-:W-:Y:S02]  /*1400*/  LEA R134, P0, R16, R120.reuse, 0x1 ;  /* 0x0000007810867211 */ /* 0x080fe400078008ff */
[----:B------:R-:W-:Y:S02]  /*1410*/  LEA R132, P2, R18, R120, 0x1 ;  /* 0x0000007812847211 */ /* 0x000fe400078408ff */
[----:B------:R-:W-:-:S02]  /*1420*/  LEA R13, R25, R11, 0x2 ;  /* 0x0000000b190d7211 */ /* 0x000fc400078e10ff */
[----:B------:R-:W-:Y:S01]  /*1430*/  LOP3.LUT R4, R4, 0x90, RZ, 0xc0, !PT ;  /* 0x0000009004047812 */ /* 0x000fe200078ec0ff */
[----:B------:R-:W-:Y:S01]  /*1440*/  CS2R R24, SRZ ;  /* 0x0000000000187805 */ /* 0x000fe2000001ff00 */
[-C--:B------:R-:W-:Y:S02]  /*1450*/  LEA.HI.X.SX32 R135, R16, R19.reuse, 0x1, P0 ;  /* 0x0000001310877211 */ /* 0x080fe400000f0eff */
[----:B------:R-:W-:Y:S02]  /*1460*/  LEA.HI.X.SX32 R133, R18, R19, 0x1, P2 ;  /* 0x0000001312857211 */ /* 0x000fe400010f0eff */
[----:B------:R-:W-:Y:S02]  /*1470*/  LEA.HI.X.SX32 R143, R14, R21, 0x1, P3 ;  /* 0x000000150e8f7211 */ /* 0x000fe400018f0eff */
[-C--:B------:R-:W-:Y:S01]  /*1480*/  LEA R130, P0, R12, R120.reuse, 0x1 ;  /* 0x000000780c827211 */ /* 0x080fe200078008ff */
[----:B------:R-:W-:Y:S01]  /*1490*/  CS2R R20, SRZ ;  /* 0x0000000000147805 */ /* 0x000fe2000001ff00 */
[----:B------:R-:W-:-:S02]  /*14a0*/  LEA R122, P2, R11, R120, 0x1 ;  /* 0x000000780b7a7211 */ /* 0x000fc400078408ff */
[----:B------:R-:W-:Y:S02]  /*14b0*/  LEA R120, P3, R13, R120, 0x1 ;  /* 0x000000780d787211 */ /* 0x000fe400078608ff */
[----:B------:R-:W-:Y:S02]  /*14c0*/  LOP3.LUT R14, R4, 0x7e, R7, 0x78, !PT ;  /* 0x0000007e040e7812 */ /* 0x000fe400078e7807 */
[-C--:B------:R-:W-:Y:S02]  /*14d0*/  LEA.HI.X.SX32 R131, R12, R19.reuse, 0x1, P0 ;  /* 0x000000130c837211 */ /* 0x080fe400000f0eff */
[-C--:B------:R-:W-:Y:S02]  /*14e0*/  LEA.HI.X.SX32 R123, R11, R19.reuse, 0x1, P2 ;  /* 0x000000130b7b7211 */ /* 0x080fe400010f0eff */
[----:B------:R-:W-:Y:S02]  /*14f0*/  LEA.HI.X.SX32 R121, R13, R19, 0x1, P3 ;  /* 0x000000130d797211 */ /* 0x000fe400018f0eff */
[----:B------:R-:W-:-:S02]  /*1500*/  MOV R12, RZ ;  /* 0x000000ff000c7202 */ /* 0x000fc40000000f00 */
[----:B------:R-:W-:Y:S02]  /*1510*/  MOV R11, RZ ;  /* 0x000000ff000b7202 */ /* 0x000fe40000000f00 */
[----:B------:R-:W-:Y:S02]  /*1520*/  MOV R19, 0x3f800000 ;  /* 0x3f80000000137802 */ /* 0x000fe40000000f00 */
[----:B------:R-:W-:Y:S02]  /*1530*/  MOV R18, 0x3f800000 ;  /* 0x3f80000000127802 */ /* 0x000fe40000000f00 */
[----:B------:R-:W-:Y:S02]  /*1540*/  MOV R114, 0xff800000 ;  /* 0xff80000000727802 */ /* 0x000fe40000000f00 */
[----:B------:R-:W-:Y:S02]  /*1550*/  MOV R113, 0xff800000 ;  /* 0xff80000000717802 */ /* 0x000fe40000000f00 */
[----:B------:R-:W-:-:S02]  /*1560*/  LOP3.LUT R13, R40, 0x30, R7, 0x78, !PT ;  /* 0x00000030280d7812 */ /* 0x000fc400078e7807 */
[C---:B------:R-:W-:Y:S02]  /*1570*/  IADD3 R15, R9.reuse, 0x48, RZ ;  /* 0x00000048090f7810 */ /* 0x040fe40007ffe0ff */
[C---:B------:R-:W-:Y:S02]  /*1580*/  IADD3 R16, R9.reuse, 0x40, RZ ;  /* 0x0000004009107810 */ /* 0x040fe40007ffe0ff */
[----:B------:R-:W-:Y:S02]  /*1590*/  IADD3 R17, R9, 0x8, RZ ;  /* 0x0000000809117810 */ /* 0x000fe40007ffe0ff */
[----:B------:R-:W-:Y:S02]  /*15a0*/  LOP3.LUT R4, R14, 0x20, RZ, 0x3c, !PT ;  /* 0x000000200e047812 */ /* 0x000fe400078e3cff */
.L_x_1:
[----:B------:R-:W-:-:S04]  /*15b0*/  IMAD.WIDE R40, R12, 0x2, R154 ;  /* 0x000000020c287825 */ /* 0x000fc800078e029a */
[C---:B------:R-:W-:Y:S02]  /*15c0*/  IMAD.WIDE R52, R12.reuse, 0x2, R150 ;  /* 0x000000020c347825 */ /* 0x040fe400078e0296 */
[----:B------:R-:W2:Y:S02]  /*15d0*/  LDG.E.U16 R41, [R40.64] ;  /* 0x0000000628297981 */ /* 0x000ea4000c1e1500 */
[C---:B------:R-:W-:Y:S02]  /*15e0*/  IMAD.WIDE R56, R12.reuse, 0x2, R146 ;  /* 0x000000020c387825 */ /* 0x040fe400078e0292 */
[----:B------:R-:W3:Y:S02]  /*15f0*/  LDG.E.U16 R71, [R52.64] ;  /* 0x0000000634477981 */ /* 0x000ee4000c1e1500 */
[C---:B------:R-:W-:Y:S02]  /*1600*/  IMAD.WIDE R64, R12.reuse, 0x2, R142 ;  /* 0x000000020c407825 */ /* 0x040fe400078e028e */
[----:B------:R-:W4:Y:S02]  /*1610*/  LDG.E.U16 R75, [R56.64] ;  /* 0x00000006384b7981 */ /* 0x000f24000c1e1500 */
[----:B------:R-:W-:-:S02]  /*1620*/  IMAD.WIDE R42, R12, 0x2, R152 ;  /* 0x000000020c2a7825 */ /* 0x000fc400078e0298 */
[----:B------:R-:W5:Y:S02]  /*1630*/  LDG.E.U16 R83, [R64.64] ;  /* 0x0000000640537981 */ /* 0x000f64000c1e1500 */
[C---:B------:R-:W-:Y:S02]  /*1640*/  IMAD.WIDE R54, R12.reuse, 0x2, R148 ;  /* 0x000000020c367825 */ /* 0x040fe400078e0294 */
[----:B------:R-:W5:Y:S02]  /*1650*/  LDG.E.U16 R69, [R42.64] ;  /* 0x000000062a457981 */ /* 0x000f64000c1e1500 */
[C---:B------:R-:W-:Y:S02]  /*1660*/  IMAD.WIDE R58, R12.reuse, 0x2, R144 ;  /* 0x000000020c3a7825 */ /* 0x040fe400078e0290 */
[----:B------:R-:W5:Y:S02]  /*1670*/  LDG.E.U16 R73, [R54.64] ;  /* 0x0000000636497981 */ /* 0x000f64000c1e1500 */
[----:B------:R-:W-:-:S02]  /*1680*/  IMAD.WIDE R66, R12, 0x2, R140 ;  /* 0x000000020c427825 */ /* 0x000fc400078e028c */
[----:B------:R-:W5:Y:S04]  /*1690*/  LDG.E.U16 R81, [R58.64] ;  /* 0x000000063a517981 */ /* 0x000f68000c1e1500 */
[----:B------:R-:W5:Y:S04]  /*16a0*/  LDG.E.U16 R85, [R66.64] ;  /* 0x0000000642557981 */ /* 0x000f68000c1e1500 */
[----:B------:R-:W-:Y:S01]  /*16b0*/  BAR.SYNC.DEFER_BLOCKING 0x0 ;  /* 0x0000000000007b1d */ /* 0x000fe20000010000 */
[----:B------:R-:W-:-:S04]  /*16c0*/  IMAD.WIDE R126, R11, 0x2, R138 ;  /* 0x000000020b7e7825 */ /* 0x000fc800078e028a */
[----:B------:R-:W-:-:S04]  /*16d0*/  IMAD.WIDE R118, R11, 0x2, R130 ;  /* 0x000000020b767825 */ /* 0x000fc800078e0282 */
[----:B------:R-:W-:-:S04]  /*16e0*/  IMAD.WIDE R158, R11, 0x2, R134 ;  /* 0x000000020b9e7825 */ /* 0x000fc800078e0286 */
[----:B------:R-:W-:-:S04]  /*16f0*/  IMAD.WIDE R128, R11, 0x2, R124 ;  /* 0x000000020b807825 */ /* 0x000fc800078e027c */
[C---:B------:R-:W-:Y:S01]  /*1700*/  IMAD.WIDE R156, R11.reuse, 0x2, R132 ;  /* 0x000000020b9c7825 */ /* 0x040fe200078e0284 */
[----:B--2---:R-:W-:Y:S04]  /*1710*/  STS.U16 [R14+0x2000], R41 ;  /* 0x002000290e007388 */ /* 0x004fe80000000400 */
[----:B---3--:R-:W-:Y:S04]  /*1720*/  STS.U16 [R14+0x2200], R71 ;  /* 0x002200470e007388 */ /* 0x008fe80000000400 */
[----:B----4-:R-:W-:Y:S04]  /*1730*/  STS.U16 [R14+0x2400], R75 ;  /* 0x0024004b0e007388 */ /* 0x010fe80000000400 */
[----:B-----5:R-:W-:Y:S04]  /*1740*/  STS.U16 [R14+0x2600], R83 ;  /* 0x002600530e007388 */ /* 0x020fe80000000400 */
[----:B------:R-:W-:Y:S04]  /*1750*/  STS.U16 [R4+0x2100], R69 ;  /* 0x0021004504007388 */ /* 0x000fe80000000400 */
[----:B------:R-:W-:Y:S04]  /*1760*/  STS.U16 [R4+0x2300], R73 ;  /* 0x0023004904007388 */ /* 0x000fe80000000400 */
[----:B------:R-:W-:Y:S04]  /*1770*/  STS.U16 [R4+0x2500], R81 ;  /* 0x0025005104007388 */ /* 0x000fe80000000400 */
[----:B------:R-:W-:Y:S04]  /*1780*/  STS.U16 [R4+0x2700], R85 ;  /* 0x0027005504007388 */ /* 0x000fe80000000400 */
[----:B------:R-:W-:Y:S06]  /*1790*/  BAR.SYNC.DEFER_BLOCKING 0x0 ;  /* 0x0000000000007b1d */ /* 0x000fec0000010000 */
[----:B------:R-:W-:Y:S04]  /*17a0*/  LDSM.16.MT88.4 R76, [R10] ;  /* 0x000000000a4c783b */ /* 0x000fe80000004200 */
[----:B------:R-:W0:Y:S04]  /*17b0*/  LDSM.16.M88.4 R52, [R13+0x2000] ;  /* 0x002000000d34783b */ /* 0x000e280000000200 */
[----:B------:R-:W1:Y:S04]  /*17c0*/  LDSM.16.MT88.4 R100, [R10+0x80] ;  /* 0x000080000a64783b */ /* 0x000e680000004200 */
[----:B------:R-:W2:Y:S04]  /*17d0*/  LDSM.16.M88.4 R56, [R13+0x2200] ;  /* 0x002200000d38783b */ /* 0x000ea80000000200 */
[----:B------:R-:W3:Y:S04]  /*17e0*/  LDSM.16.M88.4 R64, [R13+0x2400] ;  /* 0x002400000d40783b */ /* 0x000ee80000000200 */
[----:B------:R-:W4:Y:S04]  /*17f0*/  LDSM.16.M88.4 R40, [R13+0x2600] ;  /* 0x002600000d28783b */ /* 0x000f280000000200 */
[----:B------:R2:W5:Y:S04]  /*1800*/  LDG.E.U16 R119, [R118.64] ;  /* 0x0000000676777981 */ /* 0x000568000c1e1500 */
[----:B------:R0:W5:Y:S04]  /*1810*/  LDG.E.U16 R117, [R156.64] ;  /* 0x000000069c757981 */ /* 0x000168000c1e1500 */
[----:B------:R0:W5:Y:S04]  /*1820*/  LDG.E.U16 R129, [R128.64] ;  /* 0x0000000680817981 */ /* 0x000168000c1e1500 */
[----:B------:R-:W4:Y:S04]  /*1830*/  LDSM.16.MT88.4 R84, [R10+0x1000] ;  /* 0x001000000a54783b */ /* 0x000f280000004200 */
[----:B------:R-:W4:Y:S01]  /*1840*/  LDSM.16.MT88.4 R88, [R10+0x1080] ;  /* 0x001080000a58783b */ /* 0x000f220000004200 */
[-C--:B0-----:R-:W-:Y:S08]  /*1850*/  HMMA.16816.F32 R104, R76, R52.reuse, RZ ;  /* 0x000000344c68723c */ /* 0x081ff000000018ff */
[----:B-1----:R-:W-:Y:S01]  /*1860*/  HMMA.16816.F32 R80, R100, R52, RZ ;  /* 0x000000346450723c */ /* 0x002fe200000018ff */
[----:B------:R0:W5:Y:S07]  /*1870*/  LDG.E.U16 R53, [R126.64] ;  /* 0x000000067e357981 */ /* 0x00016e000c1e1500 */
[----:B--2---:R-:W-:Y:S01]  /*1880*/  HMMA.16816.F32 R68, R76, R56, RZ ;  /* 0x000000384c44723c */ /* 0x004fe200000018ff */
[----:B0-----:R-:W-:-:S07]  /*1890*/  IMAD.WIDE R126, R11, 0x2, R122 ;  /* 0x000000020b7e7825 */ /* 0x001fce00078e027a */
[----:B---3--:R-:W-:Y:S01]  /*18a0*/  HMMA.16816.F32 R72, R76, R64, RZ ;  /* 0x000000404c48723c */ /* 0x008fe200000018ff */
[----:B------:R0:W2:Y:S07]  /*18b0*/  LDG.E.U16 R127, [R126.64] ;  /* 0x000000067e7f7981 */ /* 0x0000ae000c1e1500 */
[C---:B------:R-:W-:Y:S08]  /*18c0*/  HMMA.16816.F32 R92, R100.reuse, R56, RZ ;  /* 0x00000038645c723c */ /* 0x040ff000000018ff */
[----:B------:R-:W-:Y:S01]  /*18d0*/  HMMA.16816.F32 R96, R100, R64, RZ ;  /* 0x000000406460723c */ /* 0x000fe200000018ff */
[C---:B------:R-:W-:Y:S01]  /*18e0*/  IMAD.WIDE R56, R11.reuse, 0x2, R136 ;  /* 0x000000020b387825 */ /* 0x040fe200078e0288 */
[----:B------:R1:W3:Y:S05]  /*18f0*/  LDG.E.U16 R65, [R158.64] ;  /* 0x000000069e417981 */ /* 0x0002ea000c1e1500 */
[----:B------:R0:W2:Y:S01]  /*1900*/  LDG.E.U16 R57, [R56.64] ;  /* 0x0000000638397981 */ /* 0x0000a2000c1e1500 */
[-C--:B----4-:R-:W-:Y:S08]  /*1910*/  HMMA.16816.F32 R76, R76, R40.reuse, RZ ;  /* 0x000000284c4c723c */ /* 0x090ff000000018ff */
[----:B------:R-:W-:Y:S07]  /*1920*/  HMMA.16816.F32 R100, R100, R40, RZ ;  /* 0x000000286464723c */ /* 0x000fee00000018ff */
[----:B------:R-:W-:-:S06]  /*1930*/  IMAD.WIDE R40, R11, 0x2, R120 ;  /* 0x000000020b287825 */ /* 0x000fcc00078e0278 */
[----:B------:R4:W2:Y:S01]  /*1940*/  LDG.E.U16 R41, [R40.64] ;  /* 0x0000000628297981 */ /* 0x0008a2000c1e1500 */
[C---:B------:R-:W-:Y:S03]  /*1950*/  HMMA.16816.F32 R104, R84.reuse, R54, R104 ;  /* 0x000000365468723c */ /* 0x040fe60000001868 */
[----:B------:R-:W-:Y:S05]  /*1960*/  BAR.SYNC.DEFER_BLOCKING 0x0 ;  /* 0x0000000000007b1d */ /* 0x000fea0000010000 */
[C---:B------:R-:W-:Y:S08]  /*1970*/  HMMA.16816.F32 R68, R84.reuse, R58, R68 ;  /* 0x0000003a5444723c */ /* 0x040ff00000001844 */
[----:B------:R-:W-:Y:S08]  /*1980*/  HMMA.16816.F32 R72, R84, R66, R72 ;  /* 0x000000425448723c */ /* 0x000ff00000001848 */
[----:B------:R-:W-:Y:S07]  /*1990*/  HMMA.16816.F32 R92, R88, R58, R92 ;  /* 0x0000003a585c723c */ /* 0x000fee000000185c */
[----:B------:R-:W-:Y:S01]  /*19a0*/  LEA R58, P0, R6, UR4, 0x1 ;  /* 0x00000004063a7c11 */ /* 0x000fe2000f8008ff */
[----:B------:R-:W-:Y:S04]  /*19b0*/  HMMA.16816.F32 R76, R84, R42, R76 ;  /* 0x0000002a544c723c */ /* 0x000fe8000000184c */
[----:B------:R-:W-:Y:S01]  /*19c0*/  IMAD.X R118, RZ, RZ, UR5, P0 ;  /* 0x00000005ff767e24 */ /* 0x000fe200080e06ff */
[----:B------:R-:W-:-:S02]  /*19d0*/  ISETP.GT.U32.AND P4, PT, R58, R9, PT ;  /* 0x000000093a00720c */ /* 0x000fc40003f84070 */
[C---:B------:R-:W-:Y:S02]  /*19e0*/  IADD3 R86, P3, R58.reuse, 0x18, RZ ;  /* 0x000000183a567810 */ /* 0x040fe40007f7e0ff */
[C---:B------:R-:W-:Y:S02]  /*19f0*/  ISETP.GE.U32.AND P5, PT, R58.reuse, R9, PT ;  /* 0x000000093a00720c */ /* 0x040fe40003fa6070 */
[C---:B------:R-:W-:Y:S01]  /*1a00*/  IADD3 R84, P2, R58.reuse, 0x8, RZ ;  /* 0x000000083a547810 */ /* 0x040fe20007f5e0ff */
[----:B------:R-:W-:Y:S01]  /*1a10*/  HMMA.16816.F32 R96, R88, R66, R96 ;  /* 0x000000425860723c */ /* 0x000fe20000001860 */
[C---:B0-----:R-:W-:Y:S01]  /*1a20*/  IADD3 R126, P0, R58.reuse, 0x10, RZ ;  /* 0x000000103a7e7810 */ /* 0x041fe20007f1e0ff */
[----:B------:R-:W-:Y:S01]  /*1a30*/  FMUL R105, R105, c[0x0][0x188] ;  /* 0x0000620069697a20 */ /* 0x000fe20000400000 */
[----:B------:R-:W-:Y:S01]  /*1a40*/  IADD3 R64, P6, R58, 0x9, RZ ;  /* 0x000000093a407810 */ /* 0x000fe20007fde0ff */
[----:B------:R-:W-:Y:S01]  /*1a50*/  FMUL R104, R104, c[0x0][0x188] ;  /* 0x0000620068687a20 */ /* 0x000fe20000400000 */
[----:B------:R-:W-:-:S02]  /*1a60*/  IADD3.X R85, RZ, R118, RZ, P2, !PT ;  /* 0x00000076ff557210 */ /* 0x000fc400017fe4ff */
[----:B------:R-:W-:Y:S01]  /*1a70*/  IADD3.X R67, RZ, R118, RZ, P3, !PT ;  /* 0x00000076ff437210 */ /* 0x000fe20001ffe4ff */
[----:B------:R-:W-:Y:S01]  /*1a80*/  HMMA.16816.F32 R80, R88, R54, R80 ;  /* 0x000000365850723c */ /* 0x000fe20000001850 */
[----:B------:R-:W-:Y:S02]  /*1a90*/  ISETP.GT.U32.AND P3, PT, R84, R9, PT ;  /* 0x000000095400720c */ /* 0x000fe40003f64070 */
[C---:B------:R-:W-:Y:S02]  /*1aa0*/  ISETP.GT.U32.AND.EX P4, PT, R118.reuse, RZ, PT, P4 ;  /* 0x000000ff7600720c */ /* 0x040fe40003f84140 */
[----:B------:R-:W-:-:S03]  /*1ab0*/  ISETP.GE.U32.AND.EX P5, PT, R118, RZ, PT, P5 ;  /* 0x000000ff7600720c */ /* 0x000fc60003fa6150 */
[----:B------:R-:W-:Y:S01]  /*1ac0*/  HMMA.16816.F32 R100, R88, R42, R100 ;  /* 0x0000002a5864723c */ /* 0x000fe20000001864 */
[----:B------:R-:W-:Y:S01]  /*1ad0*/  FMUL R55, R68, c[0x0][0x188] ;  /* 0x0000620044377a20 */ /* 0x000fe20000400000 */
[----:B------:R-:W-:Y:S02]  /*1ae0*/  IADD3.X R87, RZ, R118, RZ, P6, !PT ;  /* 0x00000076ff577210 */ /* 0x000fe400037fe4ff */
[----:B------:R-:W-:-:S03]  /*1af0*/  ISETP.GT.U32.AND.EX P3, PT, R85, RZ, PT, P3 ;  /* 0x000000ff5500720c */ /* 0x000fc60003f64130 */
[----:B------:R-:W-:Y:S02]  /*1b00*/  IADD3 R90, P1, R58, 0x11, RZ ;  /* 0x000000113a5a7810 */ /* 0x000fe40007f3e0ff */
[----:B------:R-:W-:Y:S02]  /*1b10*/  IADD3.X R89, RZ, R118, RZ, P0, !PT ;  /* 0x00000076ff597210 */ /* 0x000fe400007fe4ff */
[-C--:B------:R-:W-:Y:S02]  /*1b20*/  ISETP.GT.U32.AND P0, PT, R64, R9.reuse, PT ;  /* 0x000000094000720c */ /* 0x080fe40003f04070 */
[----:B-1----:R-:W-:Y:S02]  /*1b30*/  FSEL R159, R105, -INF , !P5 ;  /* 0xff800000699f7808 */ /* 0x002fe40006800000 */
[----:B------:R-:W-:Y:S01]  /*1b40*/  FSEL R104, R104, -INF , !P4 ;  /* 0xff80000068687808 */ /* 0x000fe20006000000 */
[----:B------:R-:W-:Y:S01]  /*1b50*/  IMAD.X R91, RZ, RZ, R118, P1 ;  /* 0x000000ffff5b7224 */ /* 0x000fe200008e0676 */
[----:B------:R-:W-:Y:S01]  /*1b60*/  ISETP.GT.U32.AND P1, PT, R126, R9, PT ;  /* 0x000000097e00720c */ /* 0x000fe20003f24070 */
[----:B------:R-:W-:Y:S01]  /*1b70*/  FMUL R69, R69, c[0x0][0x188] ;  /* 0x0000620045457a20 */ /* 0x000fe20000400000 */
[----:B------:R-:W-:-:S02]  /*1b80*/  FSEL R55, R55, -INF , !P3 ;  /* 0xff80000037377808 */ /* 0x000fc40005800000 */
[----:B------:R-:W-:Y:S02]  /*1b90*/  ISETP.GT.U32.AND.EX P0, PT, R87, RZ, PT, P0 ;  /* 0x000000ff5700720c */ /* 0x000fe40003f04100 */
[----:B----4-:R-:W-:Y:S01]  /*1ba0*/  FMNMX R40, R104, R159, !PT ;  /* 0x0000009f68287209 */ /* 0x010fe20007800000 */
[----:B------:R-:W-:Y:S01]  /*1bb0*/  FMUL R72, R72, c[0x0][0x188] ;  /* 0x0000620048487a20 */ /* 0x000fe20000400000 */
[----:B------:R-:W-:Y:S02]  /*1bc0*/  ISETP.GT.U32.AND P2, PT, R90, R9, PT ;  /* 0x000000095a00720c */ /* 0x000fe40003f44070 */
[----:B------:R-:W-:Y:S02]  /*1bd0*/  ISETP.GT.U32.AND.EX P1, PT, R89, RZ, PT, P1 ;  /* 0x000000ff5900720c */ /* 0x000fe40003f24110 */
[----:B------:R-:W-:Y:S02]  /*1be0*/  FSEL R157, R69, -INF , !P0 ;  /* 0xff800000459d7808 */ /* 0x000fe40004000000 */
[----:B------:R-:W-:Y:S01]  /*1bf0*/  FMNMX R40, R55, R40, !PT ;  /* 0x0000002837287209 */ /* 0x000fe20007800000 */
[----:B------:R-:W-:Y:S01]  /*1c00*/  FMUL R73, R73, c[0x0][0x188] ;  /* 0x0000620049497a20 */ /* 0x000fe20000400000 */
[----:B------:R-:W-:-:S02]  /*1c10*/  IADD3 R56, P6, R58, 0x19, RZ ;  /* 0x000000193a387810 */ /* 0x000fc40007fde0ff */
[-C--:B------:R-:W-:Y:S02]  /*1c20*/  ISETP.GT.U32.AND P3, PT, R86, R9.reuse, PT ;  /* 0x000000095600720c */ /* 0x080fe40003f64070 */
[----:B------:R-:W-:Y:S02]  /*1c30*/  ISETP.GT.U32.AND.EX P2, PT, R91, RZ, PT, P2 ;  /* 0x000000ff5b00720c */ /* 0x000fe40003f44120 */
[----:B------:R-:W-:Y:S02]  /*1c40*/  FSEL R69, R72, -INF , !P1 ;  /* 0xff80000048457808 */ /* 0x000fe40004800000 */
[----:B------:R-:W-:Y:S01]  /*1c50*/  FMNMX R40, R157, R40, !PT ;  /* 0x000000289d287209 */ /* 0x000fe20007800000 */
[----:B------:R-:W-:Y:S01]  /*1c60*/  IMAD.X R105, RZ, RZ, R118, P6 ;  /* 0x000000ffff697224 */ /* 0x000fe200030e0676 */
[----:B------:R-:W-:Y:S01]  /*1c70*/  ISETP.GT.U32.AND P5, PT, R56, R9, PT ;  /* 0x000000093800720c */ /* 0x000fe20003fa4070 */
[----:B------:R-:W-:Y:S01]  /*1c80*/  FMUL R59, R76, c[0x0][0x188] ;  /* 0x000062004c3b7a20 */ /* 0x000fe20000400000 */
[----:B------:R-:W-:-:S02]  /*1c90*/  ISETP.GT.U32.AND.EX P3, PT, R67, RZ, PT, P3 ;  /* 0x000000ff4300720c */ /* 0x000fc40003f64130 */
[----:B------:R-:W-:Y:S02]  /*1ca0*/  FSEL R73, R73, -INF , !P2 ;  /* 0xff80000049497808 */ /* 0x000fe40005000000 */
[----:B------:R-:W-:Y:S01]  /*1cb0*/  FMNMX R40, R69, R40, !PT ;  /* 0x0000002845287209 */ /* 0x000fe20007800000 */
[----:B------:R-:W-:Y:S01]  /*1cc0*/  FMUL R43, R77, c[0x0][0x188] ;  /* 0x000062004d2b7a20 */ /* 0x000fe20000400000 */
[----:B------:R-:W-:Y:S02]  /*1cd0*/  ISETP.GT.U32.AND.EX P5, PT, R105, RZ, PT, P5 ;  /* 0x000000ff6900720c */ /* 0x000fe40003fa4150 */
[----:B------:R-:W-:Y:S02]  /*1ce0*/  FSEL R59, R59, -INF , !P3 ;  /* 0xff8000003b3b7808 */ /* 0x000fe40005800000 */
[----:B------:R-:W-:Y:S02]  /*1cf0*/  FMNMX R40, R73, R40, !PT ;  /* 0x0000002849287209 */ /* 0x000fe40007800000 */
[----:B------:R-:W-:-:S02]  /*1d00*/  FSEL R43, R43, -INF , !P5 ;  /* 0xff8000002b2b7808 */ /* 0x000fc40006800000 */
[----:B------:R-:W-:-:S04]  /*1d10*/  FMNMX R40, R59, R40, !PT ;  /* 0x000000283b287209 */ /* 0x000fc80007800000 */
[----:B------:R-:W-:-:S05]  /*1d20*/  FMNMX R66, R43, R40, !PT ;  /* 0x000000282b427209 */ /* 0x000fca0007800000 */
[----:B------:R-:W0:Y:S01]  /*1d30*/  SHFL.BFLY PT, R77, R66, 0x2, 0x1f ;  /* 0x0c401f00424d7f89 */ /* 0x000e2200000e0000 */
[CC--:B------:R-:W-:Y:S02]  /*1d40*/  ISETP.GT.U32.AND P3, PT, R58.reuse, R17.reuse, PT ;  /* 0x000000113a00720c */ /* 0x0c0fe40003f64070 */
[-C--:B------:R-:W-:Y:S01]  /*1d50*/  ISETP.GE.U32.AND P6, PT, R58, R17.reuse, PT ;  /* 0x000000113a00720c */ /* 0x080fe20003fc6070 */
[----:B------:R-:W-:Y:S01]  /*1d60*/  FMUL R106, R106, c[0x0][0x188] ;  /* 0x000062006a6a7a20 */ /* 0x000fe20000400000 */
[C---:B------:R-:W-:Y:S01]  /*1d70*/  ISETP.GT.U32.AND.EX P3, PT, R118.reuse, RZ, PT, P3 ;  /* 0x000000ff7600720c */ /* 0x040fe20003f64130 */
[----:B------:R-:W-:Y:S01]  /*1d80*/  FMUL R128, R107, c[0x0][0x188] ;  /* 0x000062006b807a20 */ /* 0x000fe20000400000 */
[----:B------:R-:W-:Y:S02]  /*1d90*/  ISETP.GE.U32.AND.EX P6, PT, R118, RZ, PT, P6 ;  /* 0x000000ff7600720c */ /* 0x000fe40003fc6160 */
[----:B------:R-:W-:Y:S01]  /*1da0*/  ISETP.GT.U32.AND P0, PT, R64, R17, PT ;  /* 0x000000114000720c */ /* 0x000fe20003f04070 */
[----:B------:R-:W-:Y:S01]  /*1db0*/  FMUL R70, R70, c[0x0][0x188] ;  /* 0x0000620046467a20 */ /* 0x000fe20000400000 */
[----:B------:R-:W-:Y:S01]  /*1dc0*/  FSEL R107, R106, -INF , !P3 ;  /* 0xff8000006a6b7808 */ /* 0x000fe20005800000 */
[----:B------:R-:W-:Y:S01]  /*1dd0*/  FMUL R52, R71, c[0x0][0x188] ;  /* 0x0000620047347a20 */ /* 0x000fe20000400000 */
[----:B------:R-:W-:-:S02]  /*1de0*/  FSEL R128, R128, -INF , !P6 ;  /* 0xff80000080807808 */ /* 0x000fc40007000000 */
[----:B------:R-:W-:Y:S02]  /*1df0*/  ISETP.GT.U32.AND.EX P0, PT, R87, RZ, PT, P0 ;  /* 0x000000ff5700720c */ /* 0x000fe40003f04100 */
[-C--:B------:R-:W-:Y:S02]  /*1e00*/  ISETP.GT.U32.AND P3, PT, R90, R17.reuse, PT ;  /* 0x000000115a00720c */ /* 0x080fe40003f64070 */
[----:B------:R-:W-:Y:S02]  /*1e10*/  ISETP.GT.U32.AND P1, PT, R126, R17, PT ;  /* 0x000000117e00720c */ /* 0x000fe40003f24070 */
[----:B------:R-:W-:Y:S02]  /*1e20*/  FSEL R88, R70, -INF , !P4 ;  /* 0xff80000046587808 */ /* 0x000fe40006000000 */
[----:B------:R-:W-:Y:S02]  /*1e30*/  FMNMX R71, R107, R128, !PT ;  /* 0x000000806b477209 */ /* 0x000fe40007800000 */
[----:B------:R-:W-:-:S02]  /*1e40*/  ISETP.GT.U32.AND P2, PT, R64, R16, PT ;  /* 0x000000104000720c */ /* 0x000fc40003f44070 */
[----:B------:R-:W-:Y:S02]  /*1e50*/  FSEL R52, R52, -INF , !P0 ;  /* 0xff80000034347808 */ /* 0x000fe40004000000 */
[----:B------:R-:W-:Y:S01]  /*1e60*/  ISETP.GT.U32.AND P4, PT, R64, R15, PT ;  /* 0x0000000f4000720c */ /* 0x000fe20003f84070 */
[----:B------:R-:W-:Y:S01]  /*1e70*/  FMUL R64, R75, c[0x0][0x188] ;  /* 0x000062004b407a20 */ /* 0x000fe20000400000 */
[-C--:B------:R-:W-:Y:S01]  /*1e80*/  ISETP.GT.U32.AND P0, PT, R126, R16.reuse, PT ;  /* 0x000000107e00720c */ /* 0x080fe20003f04070 */
[----:B------:R-:W-:Y:S01]  /*1e90*/  FMUL R54, R74, c[0x0][0x188] ;  /* 0x000062004a367a20 */ /* 0x000fe20000400000 */
[----:B------:R-:W-:Y:S02]  /*1ea0*/  ISETP.GT.U32.AND P6, PT, R90, R16, PT ;  /* 0x000000105a00720c */ /* 0x000fe40003fc4070 */
[----:B------:R-:W-:Y:S01]  /*1eb0*/  ISETP.GT.U32.AND.EX P3, PT, R91, RZ, PT, P3 ;  /* 0x000000ff5b00720c */ /* 0x000fe20003f64130 */
[----:B------:R-:W-:Y:S01]  /*1ec0*/  FMUL R42, R93, c[0x0][0x188] ;  /* 0x000062005d2a7a20 */ /* 0x000fe20000400000 */
[----:B------:R-:W-:Y:S01]  /*1ed0*/  ISETP.GT.U32.AND.EX P1, PT, R89, RZ, PT, P1 ;  /* 0x000000ff5900720c */ /* 0x000fe20003f24110 */
[----:B------:R-:W-:Y:S01]  /*1ee0*/  FMUL R40, R96, c[0x0][0x188] ;  /* 0x0000620060287a20 */ /* 0x000fe20000400000 */
[----:B------:R-:W-:Y:S01]  /*1ef0*/  FMNMX R71, R88, R71, !PT ;  /* 0x0000004758477209 */ /* 0x000fe20007800000 */
[----:B------:R-:W-:Y:S01]  /*1f00*/  FMUL R97, R97, c[0x0][0x188] ;  /* 0x0000620061617a20 */ /* 0x000fe20000400000 */
[----:B------:R-:W-:-:S02]  /*1f10*/  ISETP.GT.U32.AND.EX P2, PT, R87, RZ, PT, P2 ;  /* 0x000000ff5700720c */ /* 0x000fc40003f44120 */
[----:B------:R-:W-:Y:S02]  /*1f20*/  ISETP.GT.U32.AND.EX P0, PT, R89, RZ, PT, P0 ;  /* 0x000000ff5900720c */ /* 0x000fe40003f04100 */
[----:B0-----:R-:W-:Y:S02]  /*1f30*/  FMNMX R77, R66, R77, !PT ;  /* 0x0000004d424d7209 */ /* 0x001fe40007800000 */
[----:B------:R-:W-:Y:S02]  /*1f40*/  ISETP.GT.U32.AND.EX P6, PT, R91, RZ, PT, P6 ;  /* 0x000000ff5b00720c */ /* 0x000fe40003fc4160 */
[----:B------:R-:W-:Y:S02]  /*1f50*/  FSEL R64, R64, -INF , !P3 ;  /* 0xff80000040407808 */ /* 0x000fe40005800000 */
[----:B------:R-:W-:Y:S02]  /*1f60*/  FSEL R54, R54, -INF , !P1 ;  /* 0xff80000036367808 */ /* 0x000fe40004800000 */
[----:B------:R-:W-:-:S02]  /*1f70*/  ISETP.GT.U32.AND P3, PT, R86, R17, PT ;  /* 0x000000115600720c */ /* 0x000fc40003f64070 */
[----:B------:R-:W-:Y:S01]  /*1f80*/  FMNMX R71, R52, R71, !PT ;  /* 0x0000004734477209 */ /* 0x000fe20007800000 */
[----:B------:R-:W-:Y:S01]  /*1f90*/  FMUL R68, R78, c[0x0][0x188] ;  /* 0x000062004e447a20 */ /* 0x000fe20000400000 */
[----:B------:R-:W-:Y:S02]  /*1fa0*/  FSEL R42, R42, -INF , !P2 ;  /* 0xff8000002a2a7808 */ /* 0x000fe40005000000 */
[----:B------:R-:W-:Y:S02]  /*1fb0*/  FSEL R40, R40, -INF , !P0 ;  /* 0xff80000028287808 */ /* 0x000fe40004000000 */
[CC--:B------:R-:W-:Y:S02]  /*1fc0*/  ISETP.GT.U32.AND P5, PT, R58.reuse, R16.reuse, PT ;  /* 0x000000103a00720c */ /* 0x0c0fe40003fa4070 */
[C---:B------:R-:W-:Y:S02]  /*1fd0*/  ISETP.GE.U32.AND P2, PT, R58.reuse, R16, PT ;  /* 0x000000103a00720c */ /* 0x040fe40003f46070 */
[----:B------:R-:W-:-:S02]  /*1fe0*/  ISETP.GT.U32.AND P1, PT, R58, R15, PT ;  /* 0x0000000f3a00720c */ /* 0x000fc40003f24070 */
[----:B------:R-:W-:Y:S02]  /*1ff0*/  ISETP.GE.U32.AND P0, PT, R58, R15, PT ;  /* 0x0000000f3a00720c */ /* 0x000fe40003f06070 */
[----:B------:R-:W-:Y:S01]  /*2000*/  FSEL R106, R97, -INF , !P6 ;  /* 0xff800000616a7808 */ /* 0x000fe20007000000 */
[----:B------:R-:W0:Y:S01]  /*2010*/  SHFL.BFLY PT, R58, R77, 0x1, 0x1f ;  /* 0x0c201f004d3a7f89 */ /* 0x000e2200000e0000 */
[----:B------:R-:W-:Y:S02]  /*2020*/  ISETP.GT.U32.AND P6, PT, R56, R17, PT ;  /* 0x000000113800720c */ /* 0x000fe40003fc4070 */
[----:B------:R-:W-:Y:S02]  /*2030*/  ISETP.GT.U32.AND.EX P3, PT, R67, RZ, PT, P3 ;  /* 0x000000ff4300720c */ /* 0x000fe40003f64130 */
[----:B------:R-:W-:Y:S01]  /*2040*/  FMNMX R71, R54, R71, !PT ;  /* 0x0000004736477209 */ /* 0x000fe20007800000 */
[----:B------:R-:W-:Y:S01]  /*2050*/  FMUL R66, R79, c[0x0][0x188] ;  /* 0x000062004f427a20 */ /* 0x000fe20000400000 */
[----:B------:R-:W-:-:S02]  /*2060*/  ISETP.GT.U32.AND.EX P6, PT, R105, RZ, PT, P6 ;  /* 0x000000ff6900720c */ /* 0x000fc40003fc4160 */
[----:B------:R-:W-:Y:S02]  /*2070*/  FSEL R68, R68, -INF , !P3 ;  /* 0xff80000044447808 */ /* 0x000fe40005800000 */
[----:B------:R-:W-:Y:S02]  /*2080*/  FMNMX R71, R64, R71, !PT ;  /* 0x0000004740477209 */ /* 0x000fe40007800000 */
[----:B------:R-:W-:Y:S02]  /*2090*/  FSEL R66, R66, -INF , !P6 ;  /* 0xff80000042427808 */ /* 0x000fe40007000000 */
[----:B------:R-:W-:-:S04]  /*20a0*/  FMNMX R71, R68, R71, !PT ;  /* 0x0000004744477209 */ /* 0x000fc80007800000 */
[----:B------:R-:W-:-:S05]  /*20b0*/  FMNMX R75, R66, R71, !PT ;  /* 0x00000047424b7209 */ /* 0x000fca0007800000 */
[----:B------:R-:W1:Y:S01]  /*20c0*/  SHFL.BFLY PT, R72, R75, 0x2, 0x1f ;  /* 0x0c401f004b487f89 */ /* 0x000e6200000e0000 */
[----:B0-----:R-:W-:-:S04]  /*20d0*/  FMNMX R58, R77, R58, !PT ;  /* 0x0000003a4d3a7209 */ /* 0x001fc80007800000 */
[----:B------:R-:W-:Y:S01]  /*20e0*/  FMNMX R76, R58, R115, !PT ;  /* 0x000000733a4c7209 */ /* 0x000fe20007800000 */
[----:B------:R-:W-:Y:S01]  /*20f0*/  FMUL R70, R80, c[0x0][0x188] ;  /* 0x0000620050467a20 */ /* 0x000fe20000400000 */
[----:B------:R-:W-:Y:S01]  /*2100*/  ISETP.GT.U32.AND P6, PT, R84, R16, PT ;  /* 0x000000105400720c */ /* 0x000fe20003fc4070 */
[----:B------:R-:W-:Y:S02]  /*2110*/  FMUL R71, R81, c[0x0][0x188] ;  /* 0x0000620051477a20 */ /* 0x000fe40000400000 */
[----:B------:R-:W-:Y:S01]  /*2120*/  FADD R58, R104, -R76 ;  /* 0x8000004c683a7221 */ /* 0x000fe20000000000 */
[C---:B------:R-:W-:Y:S02]  /*2130*/  ISETP.GT.U32.AND.EX P5, PT, R118.reuse, RZ, PT, P5 ;  /* 0x000000ff7600720c */ /* 0x040fe40003fa4150 */
[----:B------:R-:W-:Y:S01]  /*2140*/  ISETP.GE.U32.AND.EX P2, PT, R118, RZ, PT, P2 ;  /* 0x000000ff7600720c */ /* 0x000fe20003f46120 */
[----:B------:R-:W-:Y:S01]  /*2150*/  FMUL R96, R58, 1.4426950216293334961 ;  /* 0x3fb8aa3b3a607820 */ /* 0x000fe20000400000 */
[----:B------:R-:W-:Y:S01]  /*2160*/  ISETP.GT.U32.AND.EX P6, PT, R85, RZ, PT, P6 ;  /* 0x000000ff5500720c */ /* 0x000fe20003fc4160 */
[----:B------:R-:W-:Y:S01]  /*2170*/  FMUL R58, R92, c[0x0][0x188] ;  /* 0x000062005c3a7a20 */ /* 0x000fe20000400000 */
[----:B------:R-:W-:-:S02]  /*2180*/  FSEL R70, R70, -INF , !P5 ;  /* 0xff80000046467808 */ /* 0x000fc40006800000 */
[----:B------:R-:W-:Y:S01]  /*2190*/  FSEL R71, R71, -INF , !P2 ;  /* 0xff80000047477808 */ /* 0x000fe20005000000 */
[--C-:B------:R-:W-:Y:S01]  /*21a0*/  FADD R55, R55, -R76.reuse ;  /* 0x8000004c37377221 */ /* 0x100fe20000000000 */
[----:B------:R-:W-:Y:S02]  /*21b0*/  FSEL R58, R58, -INF , !P6 ;  /* 0xff8000003a3a7808 */ /* 0x000fe40007000000 */
[----:B-1----:R-:W-:Y:S01]  /*21c0*/  FMNMX R75, R75, R72, !PT ;  /* 0x000000484b4b7209 */ /* 0x002fe20007800000 */
[----:B------:R-:W-:Y:S01]  /*21d0*/  FADD R72, R69, -R76 ;  /* 0x8000004c45487221 */ /* 0x000fe20000000000 */
[----:B------:R-:W-:Y:S01]  /*21e0*/  FMNMX R69, R70, R71, !PT ;  /* 0x0000004746457209 */ /* 0x000fe20007800000 */
[----:B------:R-:W-:Y:S01]  /*21f0*/  FMUL R93, R55, 1.4426950216293334961 ;  /* 0x3fb8aa3b375d7820 */ /* 0x000fe20000400000 */
[----:B------:R-:W-:Y:S01]  /*2200*/  ISETP.GT.U32.AND P3, PT, R86, R16, PT ;  /* 0x000000105600720c */ /* 0x000fe20003f64070 */
[----:B------:R-:W-:Y:S01]  /*2210*/  FMUL R55, R82, c[0x0][0x188] ;  /* 0x0000620052377a20 */ /* 0x000fe20000400000 */
[----:B------:R-:W-:-:S02]  /*2220*/  FMNMX R69, R58, R69, !PT ;  /* 0x000000453a457209 */ /* 0x000fc40007800000 */
[----:B------:R-:W-:Y:S01]  /*2230*/  ISETP.GT.U32.AND.EX P1, PT, R118, RZ, PT, P1 ;  /* 0x000000ff7600720c */ /* 0x000fe20003f24110 */
[----:B------:R-:W-:Y:S01]  /*2240*/  FMUL R100, R100, c[0x0][0x188] ;  /* 0x0000620064647a20 */ /* 0x000fe20000400000 */
[----:B------:R-:W-:Y:S02]  /*2250*/  FMNMX R69, R42, R69, !PT ;  /* 0x000000452a457209 */ /* 0x000fe40007800000 */
[----:B------:R-:W-:Y:S02]  /*2260*/  ISETP.GT.U32.AND.EX P3, PT, R67, RZ, PT, P3 ;  /* 0x000000ff4300720c */ /* 0x000fe40003f64130 */
[----:B------:R-:W-:Y:S02]  /*2270*/  FSEL R55, R55, -INF , !P1 ;  /* 0xff80000037377808 */ /* 0x000fe40004800000 */
[----:B------:R-:W-:Y:S02]  /*2280*/  ISETP.GT.U32.AND P1, PT, R56, R16, PT ;  /* 0x000000103800720c */ /* 0x000fe40003f24070 */
[----:B------:R-:W-:-:S02]  /*2290*/  FMNMX R69, R40, R69, !PT ;  /* 0x0000004528457209 */ /* 0x000fc40007800000 */
[----:B------:R-:W-:Y:S01]  /*22a0*/  FSEL R104, R100, -INF , !P3 ;  /* 0xff80000064687808 */ /* 0x000fe20005800000 */
[----:B------:R-:W-:Y:S01]  /*22b0*/  FMUL R100, R101, c[0x0][0x188] ;  /* 0x0000620065647a20 */ /* 0x000fe20000400000 */
[----:B------:R-:W-:Y:S02]  /*22c0*/  ISETP.GT.U32.AND.EX P1, PT, R105, RZ, PT, P1 ;  /* 0x000000ff6900720c */ /* 0x000fe40003f24110 */
[----:B------:R-:W-:Y:S02]  /*22d0*/  FMNMX R69, R106, R69, !PT ;  /* 0x000000456a457209 */ /* 0x000fe40007800000 */
[-C--:B------:R-:W-:Y:S02]  /*22e0*/  ISETP.GT.U32.AND P6, PT, R90, R15.reuse, PT ;  /* 0x0000000f5a00720c */ /* 0x080fe40003fc4070 */
[----:B------:R-:W-:Y:S01]  /*22f0*/  FSEL R100, R100, -INF , !P1 ;  /* 0xff80000064647808 */ /* 0x000fe20004800000 */
[----:B------:R-:W-:Y:S01]  /*2300*/  FMUL R83, R83, c[0x0][0x188] ;  /* 0x0000620053537a20 */ /* 0x000fe20000400000 */
[----:B------:R-:W-:Y:S01]  /*2310*/  ISETP.GT.U32.AND P1, PT, R56, R15, PT ;  /* 0x0000000f3800720c */ /* 0x000fe20003f24070 */
[----:B------:R-:W-:Y:S01]  /*2320*/  FADD R56, R43, -R76 ;  /* 0x8000004c2b387221 */ /* 0x000fe20000000000 */
[----:B------:R-:W-:-:S02]  /*2330*/  FMNMX R69, R104, R69, !PT ;  /* 0x0000004568457209 */ /* 0x000fc40007800000 */
[----:B------:R-:W-:Y:S02]  /*2340*/  ISETP.GT.U32.AND P2, PT, R84, R15, PT ;  /* 0x0000000f5400720c */ /* 0x000fe40003f44070 */
[----:B------:R-:W-:Y:S02]  /*2350*/  ISETP.GE.U32.AND.EX P0, PT, R118, RZ, PT, P0 ;  /* 0x000000ff7600720c */ /* 0x000fe40003f06100 */
[----:B------:R-:W-:Y:S01]  /*2360*/  ISETP.GT.U32.AND.EX P6, PT, R91, RZ, PT, P6 ;  /* 0x000000ff5b00720c */ /* 0x000fe20003fc4160 */
[----:B------:R-:W-:Y:S01]  /*2370*/  FMUL R91, R95, c[0x0][0x188] ;  /* 0x000062005f5b7a20 */ /* 0x000fe20000400000 */
[----:B------:R-:W-:Y:S01]  /*2380*/  FMNMX R43, R100, R69, !PT ;  /* 0x00000045642b7209 */ /* 0x000fe20007800000 */
[----:B------:R-:W-:Y:S01]  /*2390*/  FMUL R56, R56, 1.4426950216293334961 ;  /* 0x3fb8aa3b38387820 */ /* 0x000fe20000400000 */
[----:B------:R-:W-:Y:S01]  /*23a0*/  ISETP.GT.U32.AND.EX P2, PT, R85, RZ, PT, P2 ;  /* 0x000000ff5500720c */ /* 0x000fe20003f44120 */
[----:B------:R-:W-:Y:S02]  /*23b0*/  FMUL R69, R94, c[0x0][0x188] ;  /* 0x000062005e457a20 */ /* 0x000fe40000400000 */
[----:B------:R-:W-:Y:S01]  /*23c0*/  FMUL R95, R102, c[0x0][0x188] ;  /* 0x00006200665f7a20 */ /* 0x000fe20000400000 */
[----:B------:R-:W-:Y:S01]  /*23d0*/  FSEL R102, R83, -INF , !P0 ;  /* 0xff80000053667808 */ /* 0x000fe20004000000 */
[----:B------:R0:W-:Y:S01]  /*23e0*/  MUFU.EX2 R80, R56 ;  /* 0x0000003800507308 */ /* 0x0001e20000000800 */
[----:B------:R-:W-:-:S02]  /*23f0*/  ISETP.GT.U32.AND P3, PT, R126, R15, PT ;  /* 0x0000000f7e00720c */ /* 0x000fc40003f64070 */
[----:B------:R-:W-:Y:S02]  /*2400*/  ISETP.GT.U32.AND.EX P4, PT, R87, RZ, PT, P4 ;  /* 0x000000ff5700720c */ /* 0x000fe40003f84140 */
[----:B------:R-:W-:Y:S01]  /*2410*/  FSEL R69, R69, -INF , !P2 ;  /* 0xff80000045457808 */ /* 0x000fe20005000000 */
[----:B------:R-:W-:Y:S01]  /*2420*/  FMUL R98, R98, c[0x0][0x188] ;  /* 0x0000620062627a20 */ /* 0x000fe20000400000 */
[----:B0-----:R-:W-:Y:S02]  /*2430*/  FMNMX R56, R55, R102, !PT ;  /* 0x0000006637387209 */ /* 0x001fe40007800000 */
[----:B------:R-:W-:Y:S02]  /*2440*/  ISETP.GT.U32.AND.EX P3, PT, R89, RZ, PT, P3 ;  /* 0x000000ff5900720c */ /* 0x000fe40003f64130 */
[----:B------:R-:W-:Y:S02]  /*2450*/  FSEL R91, R91, -INF , !P4 ;  /* 0xff8000005b5b7808 */ /* 0x000fe40006000000 */
[----:B------:R-:W-:Y:S01]  /*2460*/  FMNMX R56, R69, R56, !PT ;  /* 0x0000003845387209 */ /* 0x000fe20007800000 */
[----:B------:R-:W-:Y:S01]  /*2470*/  FMUL R99, R99, c[0x0][0x188] ;  /* 0x0000620063637a20 */ /* 0x000fe20000400000 */
[----:B------:R-:W-:-:S02]  /*2480*/  ISETP.GT.U32.AND.EX P1, PT, R105, RZ, PT, P1 ;  /* 0x000000ff6900720c */ /* 0x000fc40003f24110 */
[----:B------:R-:W-:Y:S02]  /*2490*/  ISETP.GT.U32.AND P5, PT, R86, R15, PT ;  /* 0x0000000f5600720c */ /* 0x000fe40003fa4070 */
[----:B------:R-:W-:Y:S02]  /*24a0*/  FSEL R105, R98, -INF , !P3 ;  /* 0xff80000062697808 */ /* 0x000fe40005800000 */
[----:B------:R-:W-:Y:S01]  /*24b0*/  FMNMX R56, R91, R56, !PT ;  /* 0x000000385b387209 */ /* 0x000fe20007800000 */
[----:B------:R-:W0:Y:S01]  /*24c0*/  SHFL.BFLY PT, R78, R75, 0x1, 0x1f ;  /* 0x0c201f004b4e7f89 */ /* 0x000e2200000e0000 */
[----:B------:R-:W-:Y:S01]  /*24d0*/  FMUL R89, R103, c[0x0][0x188] ;  /* 0x0000620067597a20 */ /* 0x000fe20000400000 */
[----:B------:R-:W-:Y:S02]  /*24e0*/  ISETP.GT.U32.AND.EX P5, PT, R67, RZ, PT, P5 ;  /* 0x000000ff4300720c */ /* 0x000fe40003fa4150 */
[----:B------:R-:W-:Y:S02]  /*24f0*/  FSEL R103, R99, -INF , !P6 ;  /* 0xff80000063677808 */ /* 0x000fe40007000000 */
[----:B------:R-:W-:-:S02]  /*2500*/  FMNMX R56, R105, R56, !PT ;  /* 0x0000003869387209 */ /* 0x000fc40007800000 */
[----:B------:R-:W-:Y:S02]  /*2510*/  FSEL R95, R95, -INF , !P5 ;  /* 0xff8000005f5f7808 */ /* 0x000fe40006800000 */
[----:B------:R-:W-:Y:S01]  /*2520*/  FMNMX R56, R103, R56, !PT ;  /* 0x0000003867387209 */ /* 0x000fe20007800000 */
[----:B------:R-:W-:Y:S01]  /*2530*/  FADD R59, R59, -R76 ;  /* 0x8000004c3b3b7221 */ /* 0x000fe20000000000 */
[----:B------:R-:W-:Y:S02]  /*2540*/  FSEL R89, R89, -INF , !P1 ;  /* 0xff80000059597808 */ /* 0x000fe40004800000 */
[----:B------:R-:W-:Y:S01]  /*2550*/  FMNMX R56, R95, R56, !PT ;  /* 0x000000385f387209 */ /* 0x000fe20007800000 */
[----:B------:R-:W-:Y:S01]  /*2560*/  FMUL R59, R59, 1.4426950216293334961 ;  /* 0x3fb8aa3b3b3b7820 */ /* 0x000fe20000400000 */
[----:B------:R-:W1:Y:S02]  /*2570*/  SHFL.BFLY PT, R82, R43, 0x2, 0x1f ;  /* 0x0c401f002b527f89 */ /* 0x000e6400000e0000 */
[----:B------:R-:W-:Y:S01]  /*2580*/  FMNMX R56, R89, R56, !PT ;  /* 0x0000003859387209 */ /* 0x000fe20007800000 */
[----:B------:R4:W-:Y:S04]  /*2590*/  MUFU.EX2 R79, R59 ;  /* 0x0000003b004f7308 */ /* 0x0009e80000000800 */
[----:B----4-:R-:W4:Y:S01]  /*25a0*/  SHFL.BFLY PT, R59, R56, 0x2, 0x1f ;  /* 0x0c401f00383b7f89 */ /* 0x010f2200000e0000 */
[----:B0-----:R-:W-:-:S04]  /*25b0*/  FMNMX R77, R75, R78, !PT ;  /* 0x0000004e4b4d7209 */ /* 0x001fc80007800000 */
[----:B------:R-:W-:-:S05]  /*25c0*/  FMNMX R77, R77, R116, !PT ;  /* 0x000000744d4d7209 */ /* 0x000fca0007800000 */
[----:B------:R-:W-:Y:S01]  /*25d0*/  FADD R52, R52, -R77 ;  /* 0x8000004d34347221 */ /* 0x000fe20000000000 */
[----:B-1----:R-:W-:-:S03]  /*25e0*/  FMNMX R82, R43, R82, !PT ;  /* 0x000000522b527209 */ /* 0x002fc60007800000 */
[----:B------:R-:W-:-:S04]  /*25f0*/  FMUL R52, R52, 1.4426950216293334961 ;  /* 0x3fb8aa3b34347820 */ /* 0x000fc80000400000 */
[----:B------:R0:W-:Y:S01]  /*2600*/  MUFU.EX2 R90, R52 ;  /* 0x00000034005a7308 */ /* 0x0001e20000000800 */
[----:B------:R-:W1:Y:S01]  /*2610*/  SHFL.BFLY PT, R43, R82, 0x1, 0x1f ;  /* 0x0c201f00522b7f89 */ /* 0x000e6200000e0000 */
[----:B----4-:R-:W-:Y:S01]  /*2620*/  FMNMX R59, R56, R59, !PT ;  /* 0x0000003b383b7209 */ /* 0x010fe20007800000 */
[----:B0-----:R-:W-:-:S04]  /*2630*/  FADD R52, -R77, R116 ;  /* 0x000000744d347221 */ /* 0x001fc80000000100 */
[----:B------:R-:W-:Y:S02]  /*2640*/  FMUL R83, R52, 1.4426950216293334961 ;  /* 0x3fb8aa3b34537820 */ /* 0x000fe40000400000 */
[----:B------:R-:W0:Y:S04]  /*2650*/  SHFL.BFLY PT, R52, R59, 0x1, 0x1f ;  /* 0x0c201f003b347f89 */ /* 0x000e2800000e0000 */
[----:B-----5:R-:W-:Y:S04]  /*2660*/  STS.U16 [R14+0x2000], R53 ;  /* 0x002000350e007388 */ /* 0x020fe80000000400 */
[----:B---3--:R-:W-:Y:S04]  /*2670*/  STS.U16 [R14+0x2200], R65 ;  /* 0x002200410e007388 */ /* 0x008fe80000000400 */
[----:B------:R-:W-:Y:S04]  /*2680*/  STS.U16 [R14+0x2400], R119 ;  /* 0x002400770e007388 */ /* 0x000fe80000000400 */
[----:B--2---:R-:W-:Y:S04]  /*2690*/  STS.U16 [R14+0x2600], R127 ;  /* 0x0026007f0e007388 */ /* 0x004fe80000000400 */
[----:B------:R-:W-:Y:S04]  /*26a0*/  STS.U16 [R4+0x2100], R57 ;  /* 0x0021003904007388 */ /* 0x000fe80000000400 */
[----:B------:R2:W-:Y:S04]  /*26b0*/  STS.U16 [R4+0x2300], R117 ;  /* 0x0023007504007388 */ /* 0x0005e80000000400 */
[----:B------:R-:W-:Y:S04]  /*26c0*/  STS.U16 [R4+0x2500], R129 ;  /* 0x0025008104007388 */ /* 0x000fe80000000400 */
[----:B------:R-:W-:Y:S01]  /*26d0*/  STS.U16 [R4+0x2700], R41 ;  /* 0x0027002904007388 */ /* 0x000fe20000000400 */
[----:B-1----:R-:W-:-:S02]  /*26e0*/  FMNMX R43, R82, R43, !PT ;  /* 0x0000002b522b7209 */ /* 0x002fc40007800000 */
[----:B0-----:R-:W-:Y:S02]  /*26f0*/  FMNMX R52, R59, R52, !PT ;  /* 0x000000343b347209 */ /* 0x001fe40007800000 */
[----:B------:R-:W-:Y:S01]  /*2700*/  FMNMX R81, R43, R114, !PT ;  /* 0x000000722b517209 */ /* 0x000fe20007800000 */
[----:B------:R-:W-:Y:S01]  /*2710*/  FADD R88, R88, -R77 ;  /* 0x8000004d58587221 */ /* 0x000fe20000000000 */
[----:B------:R-:W-:Y:S01]  /*2720*/  FMNMX R82, R52, R113, !PT ;  /* 0x0000007134527209 */ /* 0x000fe20007800000 */
[----:B------:R-:W-:Y:S02]  /*2730*/  FADD R67, -R76, R115 ;  /* 0x000000734c437221 */ /* 0x000fe40000000100 */
[----:B------:R-:W-:Y:S02]  /*2740*/  FADD R40, R40, -R81 ;  /* 0x8000005128287221 */ /* 0x000fe40000000000 */
[--C-:B------:R-:W-:Y:S02]  /*2750*/  FADD R54, R54, -R77.reuse ;  /* 0x8000004d36367221 */ /* 0x100fe40000000000 */
[----:B------:R-:W-:-:S02]  /*2760*/  FADD R64, R64, -R77 ;  /* 0x8000004d40407221 */ /* 0x000fc40000000000 */
[----:B------:R-:W-:Y:S02]  /*2770*/  FADD R66, R66, -R77 ;  /* 0x8000004d42427221 */ /* 0x000fe40000000000 */
[----:B------:R-:W-:Y:S02]  /*2780*/  FMUL R88, R88, 1.4426950216293334961 ;  /* 0x3fb8aa3b58587820 */ /* 0x000fe40000400000 */
[----:B------:R-:W-:Y:S02]  /*2790*/  FMUL R87, R40, 1.4426950216293334961 ;  /* 0x3fb8aa3b28577820 */ /* 0x000fe40000400000 */
[----:B------:R-:W-:Y:S02]  /*27a0*/  FMUL R67, R67, 1.4426950216293334961 ;  /* 0x3fb8aa3b43437820 */ /* 0x000fe40000400000 */
[----:B------:R-:W-:Y:S02]  /*27b0*/  FMUL R54, R54, 1.4426950216293334961 ;  /* 0x3fb8aa3b36367820 */ /* 0x000fe40000400000 */
[----:B------:R-:W-:-:S02]  /*27c0*/  FMUL R64, R64, 1.4426950216293334961 ;  /* 0x3fb8aa3b40407820 */ /* 0x000fc40000400000 */
[----:B------:R-:W-:Y:S02]  /*27d0*/  FMUL R66, R66, 1.4426950216293334961 ;  /* 0x3fb8aa3b42427820 */ /* 0x000fe40000400000 */
[--C-:B------:R-:W-:Y:S02]  /*27e0*/  FADD R58, R58, -R81.reuse ;  /* 0x800000513a3a7221 */ /* 0x100fe40000000000 */
[----:B------:R-:W-:Y:S02]  /*27f0*/  FADD R42, R42, -R81 ;  /* 0x800000512a2a7221 */ /* 0x000fe40000000000 */
[----:B------:R-:W-:Y:S02]  /*2800*/  FADD R40, -R81, R114 ;  /* 0x0000007251287221 */ /* 0x000fe40000000100 */
[----:B------:R-:W-:Y:S01]  /*2810*/  FADD R55, R55, -R82 ;  /* 0x8000005237377221 */ /* 0x000fe20000000000 */
[----:B------:R-:W-:Y:S01]  /*2820*/  MUFU.EX2 R101, R88 ;  /* 0x0000005800657308 */ /* 0x000fe20000000800 */
[----:B------:R-:W-:Y:S01]  /*2830*/  FMUL R99, R58, 1.4426950216293334961 ;  /* 0x3fb8aa3b3a637820 */ /* 0x000fe20000400000 */
[----:B------:R-:W-:Y:S01]  /*2840*/  BAR.SYNC.DEFER_BLOCKING 0x0 ;  /* 0x0000000000007b1d */ /* 0x000fe20000010000 */
[----:B------:R-:W-:-:S02]  /*2850*/  FMUL R92, R42, 1.4426950216293334961 ;  /* 0x3fb8aa3b2a5c7820 */ /* 0x000fc40000400000 */
[----:B------:R-:W-:Y:S02]  /*2860*/  FMUL R84, R40, 1.4426950216293334961 ;  /* 0x3fb8aa3b28547820 */ /* 0x000fe40000400000 */
[----:B------:R-:W-:Y:S01]  /*2870*/  FMUL R116, R55, 1.4426950216293334961 ;  /* 0x3fb8aa3b37747820 */ /* 0x000fe20000400000 */
[----:B------:R-:W0:Y:S01]  /*2880*/  MUFU.EX2 R78, R67 ;  /* 0x00000043004e7308 */ /* 0x000e220000000800 */
[----:B------:R-:W-:-:S07]  /*2890*/  FADD R107, R107, -R77 ;  /* 0x8000004d6b6b7221 */ /* 0x000fce0000000000 */
[----:B------:R1:W-:Y:S08]  /*28a0*/  MUFU.EX2 R75, R54 ;  /* 0x00000036004b7308 */ /* 0x0003f00000000800 */
[----:B------:R-:W-:Y:S01]  /*28b0*/  MUFU.EX2 R86, R64 ;  /* 0x0000004000567308 */ /* 0x000fe20000000800 */
[----:B------:R-:W-:Y:S04]  /*28c0*/  LDSM.16.M88.4 R56, [R13+0x2200] ;  /* 0x002200000d38783b */ /* 0x000fe80000000200 */
[----:B------:R-:W-:Y:S03]  /*28d0*/  LDSM.16.M88.4 R40, [R13+0x2400] ;  /* 0x002400000d28783b */ /* 0x000fe60000000200 */
[----:B------:R3:W-:Y:S01]  /*28e0*/  MUFU.EX2 R88, R66 ;  /* 0x0000004200587308 */ /* 0x0007e20000000800 */
[----:B-1----:R-:W-:Y:S04]  /*28f0*/  LDSM.16.M88.4 R52, [R13+0x2600] ;  /* 0x002600000d34783b */ /* 0x002fe80000000200 */
[----:B---3--:R-:W1:Y:S01]  /*2900*/  LDSM.16.M88.4 R64, [R13+0x2000] ;  /* 0x002000000d40783b */ /* 0x008e620000000200 */
[----:B------:R-:W-:-:S02]  /*2910*/  FADD R159, R159, -R76 ;  /* 0x8000004c9f9f7221 */ /* 0x000fc40000000000 */
[----:B------:R-:W-:Y:S02]  /*2920*/  FADD R157, R157, -R76 ;  /* 0x8000004c9d9d7221 */ /* 0x000fe40000000000 */
[----:B------:R-:W-:Y:S02]  /*2930*/  FADD R128, R128, -R77 ;  /* 0x8000004d80807221 */ /* 0x000fe40000000000 */
[----:B------:R-:W-:Y:S02]  /*2940*/  FMUL R94, R107, 1.4426950216293334961 ;  /* 0x3fb8aa3b6b5e7820 */ /* 0x000fe40000400000 */
[----:B------:R-:W-:Y:S02]  /*2950*/  FADD R114, R69, -R82 ;  /* 0x8000005245727221 */ /* 0x000fe40000000000 */
[----:B------:R-:W-:Y:S02]  /*2960*/  FMUL R97, R159, 1.4426950216293334961 ;  /* 0x3fb8aa3b9f617820 */ /* 0x000fe40000400000 */
[----:B------:R-:W-:-:S02]  /*2970*/  FMUL R74, R157, 1.4426950216293334961 ;  /* 0x3fb8aa3b9d4a7820 */ /* 0x000fc40000400000 */
[----:B------:R-:W-:Y:S02]  /*2980*/  FMUL R107, R128, 1.4426950216293334961 ;  /* 0x3fb8aa3b806b7820 */ /* 0x000fe40000400000 */
[--C-:B------:R-:W-:Y:S02]  /*2990*/  FADD R102, R102, -R82.reuse ;  /* 0x8000005266667221 */ /* 0x100fe40000000000 */
[----:B------:R-:W-:Y:S02]  /*29a0*/  FADD R118, -R82, R113 ;  /* 0x0000007152767221 */ /* 0x000fe40000000100 */
[----:B------:R-:W-:Y:S02]  /*29b0*/  FMUL R113, R114, 1.4426950216293334961 ;  /* 0x3fb8aa3b72717820 */ /* 0x000fe40000400000 */
[----:B------:R-:W-:Y:S01]  /*29c0*/  FADD R114, R91, -R82 ;  /* 0x800000525b727221 */ /* 0x000fe20000000000 */
[----:B------:R-:W-:Y:S01]  /*29d0*/  MUFU.EX2 R96, R96 ;  /* 0x0000006000607308 */ /* 0x000fe20000000800 */
[----:B--2---:R-:W-:-:S02]  /*29e0*/  FMUL R117, R102, 1.4426950216293334961 ;  /* 0x3fb8aa3b66757820 */ /* 0x004fc40000400000 */
[--C-:B------:R-:W-:Y:S02]  /*29f0*/  FADD R70, R70, -R81.reuse ;  /* 0x8000005146467221 */ /* 0x100fe40000000000 */
[----:B------:R-:W-:-:S03]  /*2a00*/  FADD R71, R71, -R81 ;  /* 0x8000005147477221 */ /* 0x000fc60000000000 */
[----:B------:R-:W-:Y:S01]  /*2a10*/  MUFU.EX2 R97, R97 ;  /* 0x0000006100617308 */ /* 0x000fe20000000800 */
[----:B------:R-:W-:Y:S02]  /*2a20*/  FMUL R91, R118, 1.4426950216293334961 ;  /* 0x3fb8aa3b765b7820 */ /* 0x000fe40000400000 */
[----:B------:R-:W-:-:S05]  /*2a30*/  FMUL R70, R70, 1.4426950216293334961 ;  /* 0x3fb8aa3b46467820 */ /* 0x000fca0000400000 */
[----:B------:R-:W-:Y:S01]  /*2a40*/  MUFU.EX2 R93, R93 ;  /* 0x0000005d005d7308 */ /* 0x000fe20000000800 */
[----:B------:R-:W-:-:S07]  /*2a50*/  FMUL R71, R71, 1.4426950216293334961 ;  /* 0x3fb8aa3b47477820 */ /* 0x000fce0000400000 */
[----:B------:R-:W-:Y:S01]  /*2a60*/  MUFU.EX2 R74, R74 ;  /* 0x0000004a004a7308 */ /* 0x000fe20000000800 */
[----:B------:R-:W-:-:S07]  /*2a70*/  FADD R68, R68, -R77 ;  /* 0x8000004d44447221 */ /* 0x000fce0000000000 */
[----:B------:R-:W-:Y:S08]  /*2a80*/  MUFU.EX2 R94, R94 ;  /* 0x0000005e005e7308 */ /* 0x000ff00000000800 */
[----:B------:R-:W2:Y:S08]  /*2a90*/  MUFU.EX2 R107, R107 ;  /* 0x0000006b006b7308 */ /* 0x000eb00000000800 */
[----:B------:R-:W3:Y:S08]  /*2aa0*/  MUFU.EX2 R83, R83 ;  /* 0x0000005300537308 */ /* 0x000ef00000000800 */
[----:B------:R4:W-:Y:S02]  /*2ab0*/  MUFU.EX2 R102, R116 ;  /* 0x0000007400667308 */ /* 0x0009e40000000800 */
[----:B----4-:R-:W-:-:S02]  /*2ac0*/  FADD R116, R106, -R81 ;  /* 0x800000516a747221 */ /* 0x010fc40000000000 */
[----:B------:R-:W-:-:S04]  /*2ad0*/  FMUL R106, R114, 1.4426950216293334961 ;  /* 0x3fb8aa3b726a7820 */ /* 0x000fc80000400000 */
[----:B------:R4:W-:Y:S01]  /*2ae0*/  MUFU.EX2 R98, R70 ;  /* 0x0000004600627308 */ /* 0x0009e20000000800 */
[----:B------:R-:W-:-:S07]  /*2af0*/  FMUL R68, R68, 1.4426950216293334961 ;  /* 0x3fb8aa3b44447820 */ /* 0x000fce0000400000 */
[----:B------:R5:W-:Y:S08]  /*2b00*/  MUFU.EX2 R115, R71 ;  /* 0x0000004700737308 */ /* 0x000bf00000000800 */
[----:B------:R-:W-:Y:S08]  /*2b10*/  MUFU.EX2 R99, R99 ;  /* 0x0000006300637308 */ /* 0x000ff00000000800 */
[----:B------:R-:W-:Y:S08]  /*2b20*/  MUFU.EX2 R92, R92 ;  /* 0x0000005c005c7308 */ /* 0x000ff00000000800 */
[----:B------:R-:W0:Y:S08]  /*2b30*/  MUFU.EX2 R84, R84 ;  /* 0x0000005400547308 */ /* 0x000e300000000800 */
[----:B------:R-:W-:Y:S08]  /*2b40*/  MUFU.EX2 R117, R117 ;  /* 0x0000007500757308 */ /* 0x000ff00000000800 */
[----:B------:R-:W-:Y:S08]  /*2b50*/  MUFU.EX2 R113, R113 ;  /* 0x0000007100717308 */ /* 0x000ff00000000800 */
[----:B------:R-:W1:Y:S08]  /*2b60*/  MUFU.EX2 R91, R91 ;  /* 0x0000005b005b7308 */ /* 0x000e700000000800 */
[----:B------:R-:W1:Y:S01]  /*2b70*/  MUFU.EX2 R106, R106 ;  /* 0x0000006a006a7308 */ /* 0x000e620000000800 */
[C---:B0-----:R-:W-:Y:S01]  /*2b80*/  FMUL R36, R78.reuse, R36 ;  /* 0x000000244e247220 */ /* 0x041fe20000400000 */
[----:B--2---:R-:W-:Y:S01]  /*2b90*/  F2FP.PACK_AB R69, R107, R94 ;  /* 0x0000005e6b45723e */ /* 0x004fe200000000ff */
[----:B------:R-:W-:Y:S01]  /*2ba0*/  FMUL R37, R78, R37 ;  /* 0x000000254e257220 */ /* 0x000fe20000400000 */
[----:B----4-:R-:W-:Y:S01]  /*2bb0*/  F2FP.PACK_AB R70, R74, R93 ;  /* 0x0000005d4a46723e */ /* 0x010fe200000000ff */
[C---:B---3--:R-:W-:Y:S01]  /*2bc0*/  FMUL R38, R83.reuse, R38 ;  /* 0x0000002653267220 */ /* 0x048fe20000400000 */
[----:B-----5:R-:W-:Y:S01]  /*2bd0*/  F2FP.PACK_AB R71, R90, R101 ;  /* 0x000000655a47723e */ /* 0x020fe200000000ff */
[----:B------:R-:W-:Y:S01]  /*2be0*/  FMUL R39, R83, R39 ;  /* 0x0000002753277220 */ /* 0x000fe20000400000 */
[----:B------:R0:W-:Y:S01]  /*2bf0*/  MUFU.EX2 R85, R68 ;  /* 0x0000004400557308 */ /* 0x0001e20000000800 */
[----:B------:R-:W-:-:S02]  /*2c00*/  FMUL R60, R78, R60 ;  /* 0x0000003c4e3c7220 */ /* 0x000fc40000400000 */
[C---:B------:R-:W-:Y:S02]  /*2c10*/  FMUL R61, R78.reuse, R61 ;  /* 0x0000003d4e3d7220 */ /* 0x040fe40000400000 */
[C---:B------:R-:W-:Y:S02]  /*2c20*/  FMUL R62, R83.reuse, R62 ;  /* 0x0000003e533e7220 */ /* 0x040fe40000400000 */
[----:B------:R-:W-:Y:S01]  /*2c30*/  FMUL R63, R83, R63 ;  /* 0x0000003f533f7220 */ /* 0x000fe20000400000 */
[----:B0-----:R-:W-:Y:S01]  /*2c40*/  F2FP.PACK_AB R68, R97, R96 ;  /* 0x000000606144723e */ /* 0x001fe200000000ff */
[C---:B------:R-:W-:Y:S02]  /*2c50*/  FMUL R44, R78.reuse, R44 ;  /* 0x0000002c4e2c7220 */ /* 0x040fe40000400000 */
[----:B------:R-:W-:Y:S02]  /*2c60*/  FMUL R45, R78, R45 ;  /* 0x0000002d4e2d7220 */ /* 0x000fe40000400000 */
[----:B------:R-:W-:-:S02]  /*2c70*/  FMUL R46, R83, R46 ;  /* 0x0000002e532e7220 */ /* 0x000fc40000400000 */
[C---:B------:R-:W-:Y:S02]  /*2c80*/  FMUL R47, R83.reuse, R47 ;  /* 0x0000002f532f7220 */ /* 0x040fe40000400000 */
[C---:B------:R-:W-:Y:S02]  /*2c90*/  FMUL R20, R78.reuse, R20 ;  /* 0x000000144e147220 */ /* 0x040fe40000400000 */
[----:B------:R-:W-:Y:S02]  /*2ca0*/  FMUL R21, R78, R21 ;  /* 0x000000154e157220 */ /* 0x000fe40000400000 */
[C---:B------:R-:W-:Y:S02]  /*2cb0*/  FMUL R22, R83.reuse, R22 ;  /* 0x0000001653167220 */ /* 0x040fe40000400000 */
[----:B------:R-:W-:Y:S01]  /*2cc0*/  FMUL R23, R83, R23 ;  /* 0x0000001753177220 */ /* 0x000fe20000400000 */
[----:B-1----:R-:W-:Y:S01]  /*2cd0*/  HMMA.16816.F32 R36, R68, R64, R36 ;  /* 0x000000404424723c */ /* 0x002fe20000001824 */
[----:B------:R-:W-:-:S02]  /*2ce0*/  FMUL R24, R84, R24 ;  /* 0x0000001854187220 */ /* 0x000fc40000400000 */
[C---:B------:R-:W-:Y:S02]  /*2cf0*/  FMUL R25, R84.reuse, R25 ;  /* 0x0000001954197220 */ /* 0x040fe40000400000 */
[C---:B------:R-:W-:Y:S02]  /*2d00*/  FMUL R26, R91.reuse, R26 ;  /* 0x0000001a5b1a7220 */ /* 0x040fe40000400000 */
[----:B------:R-:W-:Y:S01]  /*2d10*/  FMUL R27, R91, R27 ;  /* 0x0000001b5b1b7220 */ /* 0x000fe20000400000 */
[----:B------:R-:W-:Y:S01]  /*2d20*/  HMMA.16816.F32 R60, R68, R56, R60 ;  /* 0x00000038443c723c */ /* 0x000fe2000000183c */
[----:B------:R-:W-:Y:S02]  /*2d30*/  FADD R105, R105, -R82 ;  /* 0x8000005269697221 */ /* 0x000fe40000000000 */
[----:B------:R-:W-:-:S05]  /*2d40*/  FMUL R48, R84, R48 ;  /* 0x0000003054307220 */ /* 0x000fca0000400000 */
[----:B------:R-:W-:Y:S01]  /*2d50*/  HMMA.16816.F32 R44, R68, R40, R44 ;  /* 0x00000028442c723c */ /* 0x000fe2000000182c */
[----:B------:R-:W-:Y:S02]  /*2d60*/  FMUL R49, R84, R49 ;  /* 0x0000003154317220 */ /* 0x000fe40000400000 */
[----:B------:R-:W-:-:S05]  /*2d70*/  FMUL R50, R91, R50 ;  /* 0x000000325b327220 */ /* 0x000fca0000400000 */
[----:B------:R-:W-:Y:S01]  /*2d80*/  HMMA.16816.F32 R20, R68, R52, R20 ;  /* 0x000000344414723c */ /* 0x000fe20000001814 */
[----:B------:R-:W-:-:S06]  /*2d90*/  FMUL R51, R91, R51 ;  /* 0x000000335b337220 */ /* 0x000fcc0000400000 */
[----:B------:R-:W-:Y:S02]  /*2da0*/  F2FP.PACK_AB R68, R115, R98 ;  /* 0x000000627344723e */ /* 0x000fe400000000ff */
[----:B------:R-:W-:Y:S02]  /*2db0*/  F2FP.PACK_AB R70, R92, R99 ;  /* 0x000000635c46723e */ /* 0x000fe400000000ff */
[----:B------:R-:W-:Y:S02]  /*2dc0*/  F2FP.PACK_AB R69, R117, R102 ;  /* 0x000000667545723e */ /* 0x000fe400000000ff */
[----:B------:R-:W-:Y:S01]  /*2dd0*/  F2FP.PACK_AB R71, R106, R113 ;  /* 0x000000716a47723e */ /* 0x000fe200000000ff */
[----:B------:R-:W-:Y:S02]  /*2de0*/  FMUL R72, R72, 1.4426950216293334961 ;  /* 0x3fb8aa3b48487820 */ /* 0x000fe40000400000 */
[----:B------:R-:W-:Y:S02]  /*2df0*/  FADD R73, R73, -R76 ;  /* 0x8000004c49497221 */ /* 0x000fe40000000000 */
[----:B------:R-:W-:-:S02]  /*2e00*/  FADD R103, R103, -R82 ;  /* 0x8000005267677221 */ /* 0x000fc40000000000 */
[----:B------:R-:W-:Y:S01]  /*2e10*/  HMMA.16816.F32 R24, R68, R64, R24 ;  /* 0x000000404418723c */ /* 0x000fe20000001818 */
[----:B------:R-:W-:Y:S01]  /*2e20*/  FMUL R73, R73, 1.4426950216293334961 ;  /* 0x3fb8aa3b49497820 */ /* 0x000fe20000400000 */
[----:B------:R-:W0:Y:S01]  /*2e30*/  MUFU.EX2 R72, R72 ;  /* 0x0000004800487308 */ /* 0x000e220000000800 */
[----:B------:R-:W-:-:S04]  /*2e40*/  FADD R104, R104, -R81 ;  /* 0x8000005168687221 */ /* 0x000fc80000000000 */
[----:B------:R-:W-:Y:S01]  /*2e50*/  FMUL R64, R105, 1.4426950216293334961 ;  /* 0x3fb8aa3b69407820 */ /* 0x000fe20000400000 */
[----:B------:R-:W-:Y:S01]  /*2e60*/  HMMA.16816.F32 R48, R68, R56, R48 ;  /* 0x000000384430723c */ /* 0x000fe20000001830 */
[----:B------:R-:W-:Y:S01]  /*2e70*/  FMUL R116, R116, 1.4426950216293334961 ;  /* 0x3fb8aa3b74747820 */ /* 0x000fe20000400000 */
[----:B------:R-:W1:Y:S01]  /*2e80*/  MUFU.EX2 R87, R87 ;  /* 0x0000005700577308 */ /* 0x000e620000000800 */
[----:B------:R-:W-:Y:S02]  /*2e90*/  FADD R95, R95, -R82 ;  /* 0x800000525f5f7221 */ /* 0x000fe40000000000 */
[C---:B------:R-:W-:Y:S02]  /*2ea0*/  FMUL R28, R84.reuse, R28 ;  /* 0x0000001c541c7220 */ /* 0x040fe40000400000 */
[----:B------:R-:W-:Y:S02]  /*2eb0*/  FMUL R57, R103, 1.4426950216293334961 ;  /* 0x3fb8aa3b67397820 */ /* 0x000fe40000400000 */
[----:B------:R-:W-:Y:S01]  /*2ec0*/  FMUL R29, R84, R29 ;  /* 0x0000001d541d7220 */ /* 0x000fe20000400000 */
[----:B------:R-:W-:Y:S01]  /*2ed0*/  MUFU.EX2 R64, R64 ;  /* 0x0000004000407308 */ /* 0x000fe20000000800 */
[----:B------:R-:W-:-:S02]  /*2ee0*/  FMUL R30, R91, R30 ;  /* 0x0000001e5b1e7220 */ /* 0x000fc40000400000 */
[----:B------:R-:W-:Y:S02]  /*2ef0*/  FMUL R31, R91, R31 ;  /* 0x0000001f5b1f7220 */ /* 0x000fe40000400000 */
[----:B------:R-:W-:-:S03]  /*2f00*/  FADD R96, R96, R97 ;  /* 0x0000006160607221 */ /* 0x000fc60000000000 */
[----:B------:R-:W2:Y:S01]  /*2f10*/  MUFU.EX2 R73, R73 ;  /* 0x0000004900497308 */ /* 0x000ea20000000800 */
[----:B------:R-:W-:Y:S02]  /*2f20*/  FMUL R118, R104, 1.4426950216293334961 ;  /* 0x3fb8aa3b68767820 */ /* 0x000fe40000400000 */
[----:B------:R-:W-:Y:S02]  /*2f30*/  FADD R94, R94, R107 ;  /* 0x0000006b5e5e7221 */ /* 0x000fe40000000000 */
[----:B------:R-:W-:Y:S02]  /*2f40*/  FADD R114, R100, -R81 ;  /* 0x8000005164727221 */ /* 0x000fe40000000000 */
[----:B------:R-:W-:Y:S01]  /*2f50*/  FADD R98, R98, R115 ;  /* 0x0000007362627221 */ /* 0x000fe20000000000 */
[----:B------:R-:W3:Y:S01]  /*2f60*/  MUFU.EX2 R104, R116 ;  /* 0x0000007400687308 */ /* 0x000ee20000000800 */
[----:B------:R-:W-:Y:S02]  /*2f70*/  FADD R102, R102, R117 ;  /* 0x0000007566667221 */ /* 0x000fe40000000000 */
[----:B------:R-:W-:-:S02]  /*2f80*/  FMUL R95, R95, 1.4426950216293334961 ;  /* 0x3fb8aa3b5f5f7820 */ /* 0x000fc40000400000 */
[----:B------:R-:W-:Y:S02]  /*2f90*/  FADD R89, R89, -R82 ;  /* 0x8000005259597221 */ /* 0x000fe40000000000 */
[C---:B------:R-:W-:Y:S01]  /*2fa0*/  FMUL R32, R84.reuse, R32 ;  /* 0x0000002054207220 */ /* 0x040fe20000400000 */
[----:B------:R-:W4:Y:S01]  /*2fb0*/  MUFU.EX2 R57, R57 ;  /* 0x0000003900397308 */ /* 0x000f220000000800 */
[----:B------:R-:W-:Y:S02]  /*2fc0*/  FMUL R33, R84, R33 ;  /* 0x0000002154217220 */ /* 0x000fe40000400000 */
[C---:B------:R-:W-:Y:S02]  /*2fd0*/  FMUL R34, R91.reuse, R34 ;  /* 0x000000225b227220 */ /* 0x040fe40000400000 */
[----:B------:R-:W-:Y:S02]  /*2fe0*/  FMUL R35, R91, R35 ;  /* 0x000000235b237220 */ /* 0x000fe40000400000 */
[----:B------:R-:W-:Y:S01]  /*2ff0*/  FADD R93, R93, R96 ;  /* 0x000000605d5d7221 */ /* 0x000fe20000000000 */
[----:B------:R-:W-:Y:S01]  /*3000*/  HMMA.16816.F32 R28, R68, R40, R28 ;  /* 0x00000028441c723c */ /* 0x000fe2000000181c */
[----:B------:R-:W-:Y:S01]  /*3010*/  FADD R101, R101, R94 ;  /* 0x0000005e65657221 */ /* 0x000fe20000000000 */
[----:B------:R-:W5:Y:S01]  /*3020*/  MUFU.EX2 R100, R118 ;  /* 0x0000007600647308 */ /* 0x000f620000000800 */
[----:B------:R-:W-:-:S02]  /*3030*/  FMUL R114, R114, 1.4426950216293334961 ;  /* 0x3fb8aa3b72727820 */ /* 0x000fc40000400000 */
[----:B------:R-:W-:Y:S02]  /*3040*/  FADD R99, R99, R98 ;  /* 0x0000006263637221 */ /* 0x000fe40000000000 */
[----:B------:R-:W-:Y:S02]  /*3050*/  FADD R113, R113, R102 ;  /* 0x0000006671717221 */ /* 0x000fe40000000000 */
[----:B------:R-:W-:Y:S01]  /*3060*/  FMUL R89, R89, 1.4426950216293334961 ;  /* 0x3fb8aa3b59597820 */ /* 0x000fe20000400000 */
[----:B------:R-:W1:Y:S01]  /*3070*/  MUFU.EX2 R40, R95 ;  /* 0x0000005f00287308 */ /* 0x000e620000000800 */
[----:B------:R-:W-:Y:S01]  /*3080*/  FADD R93, R74, R93 ;  /* 0x0000005d4a5d7221 */ /* 0x000fe20000000000 */
[----:B------:R-:W-:Y:S01]  /*3090*/  HMMA.16816.F32 R32, R68, R52, R32 ;  /* 0x000000344420723c */ /* 0x000fe20000001820 */
[----:B------:R-:W-:Y:S02]  /*30a0*/  FADD R90, R90, R101 ;  /* 0x000000655a5a7221 */ /* 0x000fe40000000000 */
[----:B------:R-:W-:-:S02]  /*30b0*/  FADD R92, R92, R99 ;  /* 0x000000635c5c7221 */ /* 0x000fc40000000000 */
[----:B------:R-:W-:Y:S01]  /*30c0*/  FADD R113, R106, R113 ;  /* 0x000000716a717221 */ /* 0x000fe20000000000 */
[----:B------:R-:W3:Y:S01]  /*30d0*/  MUFU.EX2 R65, R114 ;  /* 0x0000007200417308 */ /* 0x000ee20000000800 */
[----:B0-----:R-:W-:Y:S02]  /*30e0*/  FADD R56, R72, R93 ;  /* 0x0000005d48387221 */ /* 0x001fe40000000000 */
[----:B------:R-:W-:-:S05]  /*30f0*/  FADD R41, R75, R90 ;  /* 0x0000005a4b297221 */ /* 0x000fca0000000000 */
[----:B------:R-:W0:Y:S01]  /*3100*/  MUFU.EX2 R71, R89 ;  /* 0x0000005900477308 */ /* 0x000e220000000800 */
[----:B-1----:R-:W-:Y:S01]  /*3110*/  FADD R53, R87, R92 ;  /* 0x0000005c57357221 */ /* 0x002fe20000000000 */
[C---:B--2---:R-:W-:Y:S01]  /*3120*/  F2FP.PACK_AB R72, R73.reuse, R72 ;  /* 0x000000484948723e */ /* 0x044fe200000000ff */
[----:B------:R-:W-:Y:S02]  /*3130*/  FADD R52, R64, R113 ;  /* 0x0000007140347221 */ /* 0x000fe40000000000 */
[----:B------:R-:W-:Y:S01]  /*3140*/  FADD R56, R73, R56 ;  /* 0x0000003849387221 */ /* 0x000fe20000000000 */
[C---:B------:R-:W-:Y:S01]  /*3150*/  F2FP.PACK_AB R73, R86.reuse, R75 ;  /* 0x0000004b5649723e */ /* 0x040fe200000000ff */
[----:B------:R-:W-:Y:S02]  /*3160*/  FADD R86, R86, R41 ;  /* 0x0000002956567221 */ /* 0x000fe40000000000 */
[----:B---3--:R-:W-:Y:S02]  /*3170*/  FADD R53, R104, R53 ;  /* 0x0000003568357221 */ /* 0x008fe40000000000 */
[----:B----4-:R-:W-:Y:S01]  /*3180*/  FADD R41, R57, R52 ;  /* 0x0000003439297221 */ /* 0x010fe20000000000 */
[----:B------:R-:W-:Y:S01]  /*3190*/  F2FP.PACK_AB R74, R80, R79 ;  /* 0x0000004f504a723e */ /* 0x000fe200000000ff */
[----:B------:R-:W-:Y:S01]  /*31a0*/  FADD R79, R79, R56 ;  /* 0x000000384f4f7221 */ /* 0x000fe20000000000 */
[----:B------:R-:W-:Y:S01]  /*31b0*/  F2FP.PACK_AB R75, R88, R85 ;  /* 0x00000055584b723e */ /* 0x000fe200000000ff */
[----:B------:R-:W-:-:S02]  /*31c0*/  FADD R85, R85, R86 ;  /* 0x0000005655557221 */ /* 0x000fc40000000000 */
[----:B-----5:R-:W-:Y:S02]  /*31d0*/  FADD R52, R100, R53 ;  /* 0x0000003564347221 */ /* 0x020fe40000000000 */
[----:B------:R-:W-:Y:S02]  /*31e0*/  FADD R56, R40, R41 ;  /* 0x0000002928387221 */ /* 0x000fe40000000000 */
[----:B------:R-:W-:Y:S02]  /*31f0*/  FADD R79, R80, R79 ;  /* 0x0000004f504f7221 */ /* 0x000fe40000000000 */
[----:B------:R-:W-:Y:S02]  /*3200*/  FADD R85, R88, R85 ;  /* 0x0000005558557221 */ /* 0x000fe40000000000 */
[----:B------:R-:W-:Y:S02]  /*3210*/  FADD R52, R65, R52 ;  /* 0x0000003441347221 */ /* 0x000fe40000000000 */
[----:B0-----:R-:W-:Y:S01]  /*3220*/  FADD R56, R71, R56 ;  /* 0x0000003847387221 */ /* 0x001fe20000000000 */
[----:B------:R-:W0:Y:S04]  /*3230*/  SHFL.BFLY PT, R80, R79, 0x2, 0x1f ;  /* 0x0c401f004f507f89 */ /* 0x000e2800000e0000 */
[----:B------:R-:W1:Y:S04]  /*3240*/  SHFL.BFLY PT, R86, R85, 0x2, 0x1f ;  /* 0x0c401f0055567f89 */ /* 0x000e6800000e0000 */
[----:B------:R-:W2:Y:S04]  /*3250*/  SHFL.BFLY PT, R41, R52, 0x2, 0x1f ;  /* 0x0c401f0034297f89 */ /* 0x000ea800000e0000 */
[----:B------:R-:W3:Y:S01]  /*3260*/  SHFL.BFLY PT, R53, R56, 0x2, 0x1f ;  /* 0x0c401f0038357f89 */ /* 0x000ee200000e0000 */
[----:B------:R-:W-:-:S02]  /*3270*/  F2FP.PACK_AB R68, R104, R87 ;  /* 0x000000576844723e */ /* 0x000fc400000000ff */
[----:B------:R-:W-:Y:S02]  /*3280*/  F2FP.PACK_AB R69, R57, R64 ;  /* 0x000000403945723e */ /* 0x000fe400000000ff */
[----:B------:R-:W-:Y:S02]  /*3290*/  F2FP.PACK_AB R70, R65, R100 ;  /* 0x000000644146723e */ /* 0x000fe400000000ff */
[----:B------:R-:W-:Y:S01]  /*32a0*/  F2FP.PACK_AB R71, R71, R40 ;  /* 0x000000284747723e */ /* 0x000fe200000000ff */
[----:B------:R-:W-:Y:S01]  /*32b0*/  HMMA.16816.F32 R60, R72, R58, R60 ;  /* 0x0000003a483c723c */ /* 0x000fe2000000183c */
[----:B0-----:R-:W-:Y:S02]  /*32c0*/  FADD R80, R79, R80 ;  /* 0x000000504f507221 */ /* 0x001fe40000000000 */
[----:B-1----:R-:W-:Y:S02]  /*32d0*/  FADD R86, R85, R86 ;  /* 0x0000005655567221 */ /* 0x002fe40000000000 */
[----:B--2---:R-:W-:-:S02]  /*32e0*/  FADD R52, R52, R41 ;  /* 0x0000002934347221 */ /* 0x004fc40000000000 */
[----:B---3--:R-:W-:Y:S01]  /*32f0*/  FADD R56, R56, R53 ;  /* 0x0000003538387221 */ /* 0x008fe20000000000 */
[----:B------:R-:W-:Y:S01]  /*3300*/  HMMA.16816.F32 R48, R68, R58, R48 ;  /* 0x0000003a4430723c */ /* 0x000fe20000001830 */
[----:B------:R-:W-:Y:S01]  /*3310*/  UIADD3 UR4, UP0, UR4, 0x20, URZ ;  /* 0x0000002004047890 */ /* 0x000fe2000ff1e03f */
[----:B------:R-:W0:Y:S04]  /*3320*/  SHFL.BFLY PT, R41, R80, 0x1, 0x1f ;  /* 0x0c201f0050297f89 */ /* 0x000e2800000e0000 */
[----:B------:R-:W1:Y:S01]  /*3330*/  SHFL.BFLY PT, R53, R86, 0x1, 0x1f ;  /* 0x0c201f0056357f89 */ /* 0x000e6200000e0000 */
[----:B------:R-:W-:-:S03]  /*3340*/  UIADD3.X UR5, URZ, UR5, URZ, UP0, !UPT ;  /* 0x000000053f057290 */ /* 0x000fc600087fe43f */
[----:B------:R-:W2:Y:S04]  /*3350*/  SHFL.BFLY PT, R57, R52, 0x1, 0x1f ;  /* 0x0c201f0034397f89 */ /* 0x000ea800000e0000 */
[----:B------:R-:W3:Y:S01]  /*3360*/  SHFL.BFLY PT, R59, R56, 0x1, 0x1f ;  /* 0x0c201f00383b7f89 */ /* 0x000ee200000e0000 */
[----:B------:R-:W-:Y:S01]  /*3370*/  HMMA.16816.F32 R44, R72, R42, R44 ;  /* 0x0000002a482c723c */ /* 0x000fe2000000182c */
[----:B------:R-:W-:-:S07]  /*3380*/  ISETP.LE.U32.AND P0, PT, R5, UR4, PT ;  /* 0x0000000405007c0c */ /* 0x000fce000bf03070 */
[----:B------:R-:W-:Y:S07]  /*3390*/  HMMA.16816.F32 R28, R68, R42, R28 ;  /* 0x0000002a441c723c */ /* 0x000fee000000181c */
[----:B------:R-:W-:-:S04]  /*33a0*/  MOV R42, UR5 ;  /* 0x00000005002a7c02 */ /* 0x000fc80008000f00 */
[----:B------:R-:W-:Y:S01]  /*33b0*/  ISETP.GE.U32.AND.EX P0, PT, R42, RZ, PT, P0 ;  /* 0x000000ff2a00720c */ /* 0x000fe20003f06100 */
[----:B0-----:R-:W-:Y:S01]  /*33c0*/  FADD R41, R80, R41 ;  /* 0x0000002950297221 */ /* 0x001fe20000000000 */
[----:B------:R-:W-:Y:S01]  /*33d0*/  MOV R40, 0x20 ;  /* 0x0000002000287802 */ /* 0x000fe20000000f00 */
[----:B-1----:R-:W-:Y:S01]  /*33e0*/  FADD R53, R86, R53 ;  /* 0x0000003556357221 */ /* 0x002fe20000000000 */
[----:B------:R-:W-:Y:S01]  /*33f0*/  HMMA.16816.F32 R36, R72, R66, R36 ;  /* 0x000000424824723c */ /* 0x000fe20000001824 */
[----:B--2---:R-:W-:Y:S02]  /*3400*/  FADD R57, R52, R57 ;  /* 0x0000003934397221 */ /* 0x004fe40000000000 */
[----:B---3--:R-:W-:Y:S01]  /*3410*/  FADD R59, R56, R59 ;  /* 0x0000003b383b7221 */ /* 0x008fe20000000000 */
[----:B------:R-:W-:Y:S01]  /*3420*/  MOV R116, R77 ;  /* 0x0000004d00747202 */ /* 0x000fe20000000f00 */
[----:B------:R-:W-:-:S03]  /*3430*/  IMAD R11, R40, c[0x0][0x1b4], R11 ;  /* 0x00006d00280b7a24 */ /* 0x000fc600078e020b */
[----:B------:R-:W-:Y:S01]  /*3440*/  HMMA.16816.F32 R20, R72, R54, R20 ;  /* 0x000000364814723c */ /* 0x000fe20000001814 */
[----:B------:R-:W-:Y:S01]  /*3450*/  IMAD R12, R40, c[0x0][0x1a4], R12 ;  /* 0x00006900280c7a24 */ /* 0x000fe200078e020c */
[----:B------:R-:W-:Y:S01]  /*3460*/  MOV R114, R81 ;  /* 0x0000005100727202 */ /* 0x000fe20000000f00 */
[----:B------:R-:W-:Y:S02]  /*3470*/  FFMA R109, R78, R109, R41 ;  /* 0x0000006d4e6d7223 */ /* 0x000fe40000000029 */
[----:B------:R-:W-:-:S03]  /*3480*/  FFMA R108, R83, R108, R53 ;  /* 0x0000006c536c7223 */ /* 0x000fc60000000035 */
[----:B------:R-:W-:Y:S01]  /*3490*/  HMMA.16816.F32 R24, R68, R66, R24 ;  /* 0x000000424418723c */ /* 0x000fe20000001818 */
[----:B------:R-:W-:Y:S02]  /*34a0*/  FFMA R19, R84, R19, R57 ;  /* 0x0000001354137223 */ /* 0x000fe40000000039 */
[----:B------:R-:W-:Y:S02]  /*34b0*/  FFMA R18, R91, R18, R59 ;  /* 0x000000125b127223 */ /* 0x000fe4000000003b */
[----:B------:R-:W-:-:S03]  /*34c0*/  IMAD.MOV.U32 R115, RZ, RZ, R76 ;  /* 0x000000ffff737224 */ /* 0x000fc600078e004c */
[----:B------:R-:W-:Y:S01]  /*34d0*/  HMMA.16816.F32 R32, R68, R54, R32 ;  /* 0x000000364420723c */ /* 0x000fe20000001820 */
[----:B------:R-:W-:Y:S01]  /*34e0*/  IMAD.MOV.U32 R113, RZ, RZ, R82 ;  /* 0x000000ffff717224 */ /* 0x000fe200078e0052 */
[----:B------:R-:W-:Y:S01]  /*34f0*/  @P0 CALL.REL.NOINC `(.L_x_0) ;  /* 0x0000001000000944 */ /* 0x000fe20003c00000 */
[----:B------:R-:W-:Y:S05]  /*3500*/  BRA `(.L_x_1) ;  /* 0xffffe0a000007947 */ /* 0x000fea000383ffff */
.L_x_0:
[----:B------:R-:W-:-:S05]  /*3510*/  NOP ;  /* 0x0000000000007918 */ /* 0x000fca0000000000 */
[----:B------:R-:W-:-:S01]  /*3520*/  NOP ;  /* 0x0000000000007918 */ /* 0x000fc20000000000 */
[----:B------:R-:W-:Y:S01]  /*3530*/  MOV R69, R20 ;  /* 0x0000001400457202 */ /* 0x000fe20000000f00 */
[C---:B------:R-:W-:Y:S01]  /*3540*/  FMUL R20, R109.reuse, 8388608 ;  /* 0x4b0000006d147820 */ /* 0x040fe20000400000 */
[----:B------:R-:W-:Y:S01]  /*3550*/  FSETP.GEU.AND P0, PT, R109, 1.175494350822287508e-38, PT ;  /* 0x008000006d00780b */ /* 0x000fe20003f0e000 */
[----:B------:R-:W-:Y:S01]  /*3560*/  IMAD.MOV.U32 R67, RZ, RZ, R21 ;  /* 0x000000ffff437224 */ /* 0x000fe200078e0015 */
[C---:B------:R-:W-:Y:S01]  /*3570*/  FSETP.GEU.AND P2, PT, R108.reuse, 1.175494350822287508e-38, PT ;  /* 0x008000006c00780b */ /* 0x040fe20003f4e000 */
[----:B------:R-:W-:Y:S01]  /*3580*/  FMUL R21, R108, 8388608 ;  /* 0x4b0000006c157820 */ /* 0x000fe20000400000 */
[----:B------:R-:W-:Y:S01]  /*3590*/  FSEL R20, R20, R109, !P0 ;  /* 0x0000006d14147208 */ /* 0x000fe20004000000 */
[----:B------:R-:W-:Y:S01]  /*35a0*/  IMAD.MOV.U32 R55, RZ, RZ, R27 ;  /* 0x000000ffff377224 */ /* 0x000fe200078e001b */
[----:B------:R-:W-:Y:S01]  /*35b0*/  MOV R65, R22 ;  /* 0x0000001600417202 */ /* 0x000fe20000000f00 */
[----:B------:R-:W-:Y:S01]  /*35c0*/  FMUL R22, R19, 8388608 ;  /* 0x4b00000013167820 */ /* 0x000fe20000400000 */
[----:B------:R-:W-:Y:S01]  /*35d0*/  IADD3 R4, R20, -0x3f3504f3, RZ ;  /* 0xc0cafb0d14047810 */ /* 0x000fe20007ffe0ff */
[----:B------:R-:W-:Y:S01]  /*35e0*/  IMAD.MOV.U32 R83, RZ, RZ, R61 ;  /* 0x000000ffff537224 */ /* 0x000fe200078e003d */
[----:B------:R-:W-:Y:S01]  /*35f0*/  FSEL R21, R21, R108, !P2 ;  /* 0x0000006c15157208 */ /* 0x000fe20005000000 */
[----:B------:R-:W-:Y:S01]  /*3600*/  IMAD.MOV.U32 R61, RZ, RZ, R24 ;  /* 0x000000ffff3d7224 */ /* 0x000fe200078e0018 */
[----:B------:R-:W-:Y:S01]  /*3610*/  FSETP.GEU.AND P3, PT, R19, 1.175494350822287508e-38, PT ;  /* 0x008000001300780b */ /* 0x000fe20003f6e000 */
[----:B------:R-:W-:Y:S01]  /*3620*/  IMAD.SHL.U32 R5, R0, 0x100, RZ ;  /* 0x0000010000057824 */ /* 0x000fe200078e00ff */
[----:B------:R-:W-:Y:S01]  /*3630*/  LOP3.LUT R27, R4, 0xff800000, RZ, 0xc0, !PT ;  /* 0xff800000041b7812 */ /* 0x000fe200078ec0ff */
[----:B------:R-:W-:Y:S01]  /*3640*/  IMAD.MOV.U32 R73, RZ, RZ, R45 ;  /* 0x000000ffff497224 */ /* 0x000fe200078e002d */
[----:B------:R-:W-:Y:S01]  /*3650*/  IADD3 R4, R21, -0x3f3504f3, RZ ;  /* 0xc0cafb0d15047810 */ /* 0x000fe20007ffe0ff */
[----:B------:R-:W-:Y:S01]  /*3660*/  IMAD.MOV.U32 R89, RZ, RZ, R37 ;  /* 0x000000ffff597224 */ /* 0x000fe200078e0025 */
[----:B------:R-:W-:Y:S01]  /*3670*/  LOP3.LUT R24, R8, 0x38, RZ, 0xc0, !PT ;  /* 0x0000003808187812 */ /* 0x000fe200078ec0ff */
[----:B------:R-:W-:Y:S01]  /*3680*/  IMAD.MOV.U32 R37, RZ, RZ, R31 ;  /* 0x000000ffff257224 */ /* 0x000fe200078e001f */
[----:B------:R-:W-:Y:S01]  /*3690*/  FSEL R22, R22, R19, !P3 ;  /* 0x0000001316167208 */ /* 0x000fe20005800000 */
[----:B------:R-:W-:Y:S01]  /*36a0*/  IMAD R10, R2, c[0x0][0x1c0], RZ ;  /* 0x00007000020a7a24 */ /* 0x000fe200078e02ff */
[----:B------:R-:W-:Y:S01]  /*36b0*/  MOV R85, R39 ;  /* 0x0000002700557202 */ /* 0x000fe20000000f00 */
[----:B------:R-:W-:Y:S01]  /*36c0*/  IMAD R12, R3, c[0x0][0x1c4], RZ ;  /* 0x00007100030c7a24 */ /* 0x000fe200078e02ff */
[----:B------:R-:W-:Y:S01]  /*36d0*/  SHF.L.U32 R8, R0, 0x2, RZ ;  /* 0x0000000200087819 */ /* 0x000fe200000006ff */
[----:B------:R-:W0:Y:S01]  /*36e0*/  I2F R9, R27 ;  /* 0x0000001b00097306 */ /* 0x000e220000201400 */
[----:B------:R-:W-:Y:S01]  /*36f0*/  SHF.R.U32.HI R13, RZ, 0x1, R0 ;  /* 0x00000001ff0d7819 */ /* 0x000fe20000011600 */
[----:B------:R-:W-:Y:S01]  /*3700*/  BAR.SYNC.DEFER_BLOCKING 0x0 ;  /* 0x0000000000007b1d */ /* 0x000fe20000010000 */
[----:B------:R-:W-:Y:S01]  /*3710*/  MOV R39, R30 ;  /* 0x0000001e00277202 */ /* 0x000fe20000000f00 */
[----:B------:R-:W-:Y:S01]  /*3720*/  IMAD R2, R2, c[0x0][0x1cc], RZ ;  /* 0x0000730002027a24 */ /* 0x000fe200078e02ff */
[----:B------:R-:W-:-:S02]  /*3730*/  LOP3.LUT R30, R4, 0xff800000, RZ, 0xc0, !PT ;  /* 0xff800000041e7812 */ /* 0x000fc400078ec0ff */
[----:B------:R-:W-:Y:S02]  /*3740*/  IADD3 R4, R22, -0x3f3504f3, RZ ;  /* 0xc0cafb0d16047810 */ /* 0x000fe40007ffe0ff */
[----:B------:R-:W-:Y:S01]  /*3750*/  LOP3.LUT R17, R8, 0x1c0, RZ, 0xc0, !PT ;  /* 0x000001c008117812 */ /* 0x000fe200078ec0ff */
[----:B------:R-:W-:Y:S01]  /*3760*/  I2F R11, R30 ;  /* 0x0000001e000b7306 */ /* 0x000fe20000201400 */
[----:B------:R-:W-:Y:S01]  /*3770*/  LOP3.LUT R14, R13, 0x4, RZ, 0xc0, !PT ;  /* 0x000000040d0e7812 */ /* 0x000fe200078ec0ff */
[----:B------:R-:W-:Y:S01]  /*3780*/  IMAD.SHL.U32 R13, R12, 0x2, RZ ;  /* 0x000000020c0d7824 */ /* 0x000fe200078e00ff */
[----:B------:R-:W-:Y:S02]  /*3790*/  SHF.L.U32 R0, R0, 0xa, RZ ;  /* 0x0000000a00007819 */ /* 0x000fe400000006ff */
[----:B------:R-:W-:Y:S02]  /*37a0*/  MOV R45, R29 ;  /* 0x0000001d002d7202 */ /* 0x000fe40000000f00 */
[----:B------:R-:W-:-:S02]  /*37b0*/  LOP3.LUT R29, R4, 0xff800000, RZ, 0xc0, !PT ;  /* 0xff800000041d7812 */ /* 0x000fc400078ec0ff */
[----:B------:R-:W-:Y:S02]  /*37c0*/  FSETP.GT.AND P1, PT, |R18|, 8.50705917302346158658e+37, PT ;  /* 0x7e8000001200780b */ /* 0x000fe40003f24200 */
[----:B------:R-:W-:Y:S01]  /*37d0*/  IADD3 R24, R14, R24, R17 ;  /* 0x000000180e187210 */ /* 0x000fe20007ffe011 */
[----:B------:R-:W1:Y:S01]  /*37e0*/  I2F R8, R29 ;  /* 0x0000001d00087306 */ /* 0x000e620000201400 */
[----:B------:R-:W-:Y:S02]  /*37f0*/  LOP3.LUT R17, R0, 0x1800, RZ, 0xc0, !PT ;  /* 0x0000180000117812 */ /* 0x000fe400078ec0ff */
[----:B------:R-:W-:Y:S02]  /*3800*/  FSEL R0, RZ, -23, P0 ;  /* 0xc1b80000ff007808 */ /* 0x000fe40000000000 */
[C---:B------:R-:W-:Y:S02]  /*3810*/  FSETP.GEU.AND P0, PT, |R18|.reuse, 1.175494350822287508e-38, PT ;  /* 0x008000001200780b */ /* 0x040fe40003f0e200 */
[----:B------:R-:W-:Y:S01]  /*3820*/  MOV R79, R63 ;  /* 0x0000003f004f7202 */ /* 0x000fe20000000f00 */
[----:B0-----:R-:W-:Y:S01]  /*3830*/  FFMA.FTZ R0, R9, 1.1920928955078125e-07, R0 ;  /* 0x3400000009007823 */ /* 0x001fe20000010000 */
[----:B------:R-:W-:Y:S01]  /*3840*/  LEA R110, R111, R110, 0x1 ;  /* 0x0000006e6f6e7211 */ /* 0x000fe200078e08ff */
[----:B------:R-:W-:Y:S01]  /*3850*/  @P1 FMUL R37, R37, 0.25 ;  /* 0x3e80000025251820 */ /* 0x000fe20000400000 */
[----:B------:R-:W-:Y:S01]  /*3860*/  MOV R63, R23 ;  /* 0x00000017003f7202 */ /* 0x000fe20000000f00 */
[C---:B------:R-:W-:Y:S01]  /*3870*/  FMUL R23, R18.reuse, 8388608 ;  /* 0x4b00000012177820 */ /* 0x040fe20000400000 */
[----:B------:R-:W-:Y:S01]  /*3880*/  LOP3.LUT R15, R5, 0x1800, RZ, 0xc0, !PT ;  /* 0x00001800050f7812 */ /* 0x000fe200078ec0ff */
[----:B------:R-:W-:Y:S01]  /*3890*/  @P1 FMUL R39, R39, 0.25 ;  /* 0x3e80000027271820 */ /* 0x000fe20000400000 */
[----:B------:R-:W-:Y:S01]  /*38a0*/  FSETP.GEU.AND P4, PT, R18, 1.175494350822287508e-38, PT ;  /* 0x008000001200780b */ /* 0x000fe20003f8e000 */
[----:B------:R-:W-:Y:S01]  /*38b0*/  @P1 FMUL R35, R35, 0.25 ;  /* 0x3e80000023231820 */ /* 0x000fe20000400000 */
[----:B------:R-:W-:Y:S01]  /*38c0*/  LEA R15, R6, R15, 0x5 ;  /* 0x0000000f060f7211 */ /* 0x000fe200078e28ff */
[----:B------:R-:W-:Y:S01]  /*38d0*/  IMAD.SHL.U32 R6, R110, 0x4, RZ ;  /* 0x000000046e067824 */ /* 0x000fe200078e00ff */
[----:B------:R-:W-:Y:S01]  /*38e0*/  FSEL R23, R23, R18, !P4 ;  /* 0x0000001217177208 */ /* 0x000fe20006000000 */
[----:B------:R-:W-:Y:S01]  /*38f0*/  @P1 FMUL R18, R18, 0.25 ;  /* 0x3e80000012121820 */ /* 0x000fe20000400000 */
[----:B------:R-:W-:Y:S01]  /*3900*/  MOV R59, R25 ;  /* 0x00000019003b7202 */ /* 0x000fe20000000f00 */
[----:B------:R-:W-:Y:S01]  /*3910*/  @P1 FMUL R34, R34, 0.25 ;  /* 0x3e80000022221820 */ /* 0x000fe20000400000 */
[----:B------:R-:W-:Y:S01]  /*3920*/  MOV R53, R49 ;  /* 0x0000003100357202 */ /* 0x000fe20000000f00 */
[----:B------:R-:W-:Y:S01]  /*3930*/  @!P0 FMUL R18, R18, 16777216 ;  /* 0x4b80000012128820 */ /* 0x000fe20000400000 */
[----:B------:R-:W-:Y:S01]  /*3940*/  MOV R49, R51 ;  /* 0x0000003300317202 */ /* 0x000fe20000000f00 */
[----:B------:R-:W-:Y:S01]  /*3950*/  @P1 FMUL R50, R50, 0.25 ;  /* 0x3e80000032321820 */ /* 0x000fe20000400000 */
[----:B------:R-:W-:Y:S01]  /*3960*/  FSEL R25, RZ, -23, P3 ;  /* 0xc1b80000ff197808 */ /* 0x000fe20001800000 */
[----:B------:R-:W-:Y:S01]  /*3970*/  @P1 FMUL R55, R55, 0.25 ;  /* 0x3e80000037371820 */ /* 0x000fe20000400000 */
[----:B------:R-:W-:Y:S01]  /*3980*/  LOP3.LUT R51, R15, R6, RZ, 0x3c, !PT ;  /* 0x000000060f337212 */ /* 0x000fe200078e3cff */
[----:B------:R-:W-:Y:S01]  /*3990*/  @P1 FMUL R49, R49, 0.25 ;  /* 0x3e80000031311820 */ /* 0x000fe20000400000 */
[----:B------:R-:W-:Y:S01]  /*39a0*/  FSEL R6, RZ, -23, P2 ;  /* 0xc1b80000ff067808 */ /* 0x000fe20001000000 */
[----:B-1----:R-:W-:Y:S01]  /*39b0*/  FFMA.FTZ R25, R8, 1.1920928955078125e-07, R25 ;  /* 0x3400000008197823 */ /* 0x002fe20000010019 */
[C---:B------:R-:W-:Y:S01]  /*39c0*/  FSETP.GT.AND P2, PT, |R19|.reuse, 8.50705917302346158658e+37, PT ;  /* 0x7e8000001300780b */ /* 0x040fe20003f44200 */
[----:B------:R-:W0:Y:S01]  /*39d0*/  MUFU.RCP R8, R18 ;  /* 0x0000001200087308 */ /* 0x000e220000001000 */
[----:B------:R-:W-:Y:S01]  /*39e0*/  FSETP.GEU.AND P3, PT, |R19|, 1.175494350822287508e-38, PT ;  /* 0x008000001300780b */ /* 0x000fe20003f6e200 */
[----:B------:R-:W-:Y:S01]  /*39f0*/  @!P0 FMUL R37, R37, 16777216 ;  /* 0x4b80000025258820 */ /* 0x000fe20000400000 */
[----:B------:R-:W-:Y:S01]  /*3a00*/  MOV R57, R26 ;  /* 0x0000001a00397202 */ /* 0x000fe20000000f00 */
[----:B------:R-:W-:Y:S01]  /*3a10*/  @!P0 FMUL R39, R39, 16777216 ;  /* 0x4b80000027278820 */ /* 0x000fe20000400000 */
[----:B------:R-:W-:Y:S01]  /*3a20*/  MOV R91, R36 ;  /* 0x00000024005b7202 */ /* 0x000fe20000000f00 */
[----:B------:R-:W-:Y:S01]  /*3a30*/  @!P0 FMUL R35, R35, 16777216 ;  /* 0x4b80000023238820 */ /* 0x000fe20000400000 */
[----:B------:R-:W-:Y:S01]  /*3a40*/  MOV R41, R33 ;  /* 0x0000002100297202 */ /* 0x000fe20000000f00 */
[----:B------:R-:W-:Y:S01]  /*3a50*/  @P1 FMUL R57, R57, 0.25 ;  /* 0x3e80000039391820 */ /* 0x000fe20000400000 */
[----:B------:R-:W-:Y:S01]  /*3a60*/  MOV R87, R38 ;  /* 0x0000002600577202 */ /* 0x000fe20000000f00 */
[----:B------:R-:W-:Y:S01]  /*3a70*/  @!P0 FMUL R34, R34, 16777216 ;  /* 0x4b80000022228820 */ /* 0x000fe20000400000 */
[----:B------:R-:W-:Y:S01]  /*3a80*/  FSEL R26, RZ, -23, P4 ;  /* 0xc1b80000ff1a7808 */ /* 0x000fe20002000000 */
[----:B------:R-:W-:Y:S01]  /*3a90*/  @P2 FMUL R19, R19, 0.25 ;  /* 0x3e80000013132820 */ /* 0x000fe20000400000 */
[----:B------:R-:W-:Y:S01]  /*3aa0*/  FSETP.GEU.AND P4, PT, |R108|, 1.175494350822287508e-38, PT ;  /* 0x008000006c00780b */ /* 0x000fe20003f8e200 */
[----:B------:R-:W-:Y:S01]  /*3ab0*/  @!P0 FMUL R49, R49, 16777216 ;  /* 0x4b80000031318820 */ /* 0x000fe20000400000 */
[----:B------:R-:W-:Y:S01]  /*3ac0*/  MOV R71, R47 ;  /* 0x0000002f00477202 */ /* 0x000fe20000000f00 */
[----:B------:R-:W-:Y:S01]  /*3ad0*/  @!P0 FMUL R50, R50, 16777216 ;  /* 0x4b80000032328820 */ /* 0x000fe20000400000 */
[----:B------:R-:W-:Y:S01]  /*3ae0*/  MOV R43, R32 ;  /* 0x00000020002b7202 */ /* 0x000fe20000000f00 */
[----:B------:R-:W-:Y:S01]  /*3af0*/  @!P0 FMUL R55, R55, 16777216 ;  /* 0x4b80000037378820 */ /* 0x000fe20000400000 */
[----:B------:R-:W-:Y:S01]  /*3b00*/  IADD3 R5, R23, -0x3f3504f3, RZ ;  /* 0xc0cafb0d17057810 */ /* 0x000fe20007ffe0ff */
[----:B------:R-:W-:Y:S01]  /*3b10*/  @!P0 FMUL R57, R57, 16777216 ;  /* 0x4b80000039398820 */ /* 0x000fe20000400000 */
[----:B------:R-:W-:Y:S01]  /*3b20*/  FSETP.GT.AND P0, PT, |R108|, 8.50705917302346158658e+37, PT ;  /* 0x7e8000006c00780b */ /* 0x000fe20003f04200 */
[----:B------:R-:W-:Y:S01]  /*3b30*/  @!P3 FMUL R19, R19, 16777216 ;  /* 0x4b8000001313b820 */ /* 0x000fe20000400000 */
[----:B------:R-:W-:Y:S01]  /*3b40*/  SHF.L.U32 R4, R10, 0x1, RZ ;  /* 0x000000010a047819 */ /* 0x000fe200000006ff */
[C---:B0-----:R-:W-:Y:S01]  /*3b50*/  FMUL R33, R8.reuse, R37 ;  /* 0x0000002508217220 */ /* 0x041fe20000400000 */
[----:B------:R-:W-:Y:S01]  /*3b60*/  LOP3.LUT R32, R5, 0xff800000, RZ, 0xc0, !PT ;  /* 0xff80000005207812 */ /* 0x000fe200078ec0ff */
[C---:B------:R-:W-:Y:S01]  /*3b70*/  FMUL R36, R8.reuse, R39 ;  /* 0x0000002708247220 */ /* 0x040fe20000400000 */
[----:B------:R-:W-:Y:S01]  /*3b80*/  FSETP.GT.AND P1, PT, |R109|, 8.50705917302346158658e+37, PT ;  /* 0x7e8000006d00780b */ /* 0x000fe20003f24200 */
[C---:B------:R-:W-:Y:S01]  /*3b90*/  FMUL R31, R8.reuse, R35 ;  /* 0x00000023081f7220 */ /* 0x040fe20000400000 */
[----:B------:R-:W-:Y:S01]  /*3ba0*/  IADD3 R4, P5, P6, R13, c[0x0][0x178], R4 ;  /* 0x00005e000d047a10 */ /* 0x000fe20007ebe004 */
[----:B------:R-:W-:Y:S01]  /*3bb0*/  FMUL R34, R8, R34 ;  /* 0x0000002208227220 */ /* 0x000fe20000400000 */
[----:B------:R-:W-:Y:S01]  /*3bc0*/  LEA R112, R112, R17, 0x4 ;  /* 0x0000001170707211 */ /* 0x000fe200078e20ff */
[C---:B------:R-:W-:Y:S01]  /*3bd0*/  FMUL R37, R8.reuse, R49 ;  /* 0x0000003108257220 */ /* 0x040fe20000400000 */
[----:B------:R-:W-:Y:S01]  /*3be0*/  I2F R13, R32 ;  /* 0x00000020000d7306 */ /* 0x000fe20000201400 */
[C---:B------:R-:W-:Y:S01]  /*3bf0*/  FMUL R38, R8.reuse, R50 ;  /* 0x0000003208267220 */ /* 0x040fe20000400000 */
[----:B------:R-:W-:Y:S01]  /*3c00*/  MOV R75, R44 ;  /* 0x0000002c004b7202 */ /* 0x000fe20000000f00 */
[C---:B------:R-:W-:Y:S01]  /*3c10*/  FMUL R39, R8.reuse, R55 ;  /* 0x0000003708277220 */ /* 0x040fe20000400000 */
[----:B------:R-:W-:Y:S01]  /*3c20*/  IADD3 R30, R21, -R30, RZ ;  /* 0x8000001e151e7210 */ /* 0x000fe20007ffe0ff */
[----:B------:R-:W-:Y:S01]  /*3c30*/  FMUL R42, R8, R57 ;  /* 0x00000039082a7220 */ /* 0x000fe20000400000 */
[----:B------:R-:W-:Y:S01]  /*3c40*/  IADD3 R29, R22, -R29, RZ ;  /* 0x8000001d161d7210 */ /* 0x000fe20007ffe0ff */
[----:B------:R-:W-:Y:S01]  /*3c50*/  IMAD.MOV.U32 R47, RZ, RZ, R28 ;  /* 0x000000ffff2f7224 */ /* 0x000fe200078e001c */
[----:B------:R-:W0:Y:S01]  /*3c60*/  MUFU.RCP R8, R19 ;  /* 0x0000001300087308 */ /* 0x000e220000001000 */
[----:B------:R-:W-:Y:S01]  /*3c70*/  @P2 FMUL R41, R41, 0.25 ;  /* 0x3e80000029292820 */ /* 0x000fe20000400000 */
[----:B------:R-:W-:Y:S01]  /*3c80*/  IADD3 R27, R20, -R27, RZ ;  /* 0x8000001b141b7210 */ /* 0x000fe20007ffe0ff */
[----:B------:R-:W-:Y:S01]  /*3c90*/  @P2 FMUL R43, R43, 0.25 ;  /* 0x3e8000002b2b2820 */ /* 0x000fe20000400000 */
[----:B------:R-:W-:Y:S01]  /*3ca0*/  LOP3.LUT R7, R7, 0xf8, RZ, 0xc0, !PT ;  /* 0x000000f807077812 */ /* 0x000fe200078ec0ff */
[----:B------:R-:W-:-:S02]  /*3cb0*/  @P2 FMUL R45, R45, 0.25 ;  /* 0x3e8000002d2d2820 */ /* 0x000fc40000400000 */
[----:B------:R-:W-:Y:S02]  /*3cc0*/  @P2 FMUL R47, R47, 0.25 ;  /* 0x3e8000002f2f2820 */ /* 0x000fe40000400000 */
[----:B------:R-:W-:Y:S02]  /*3cd0*/  @P2 FMUL R53, R53, 0.25 ;  /* 0x3e80000035352820 */ /* 0x000fe40000400000 */
[----:B------:R-:W-:Y:S02]  /*3ce0*/  @P2 FMUL R48, R48, 0.25 ;  /* 0x3e80000030302820 */ /* 0x000fe40000400000 */
[----:B------:R-:W-:Y:S02]  /*3cf0*/  @P2 FMUL R59, R59, 0.25 ;  /* 0x3e8000003b3b2820 */ /* 0x000fe40000400000 */
[----:B------:R-:W-:Y:S01]  /*3d00*/  @P2 FMUL R61, R61, 0.25 ;  /* 0x3e8000003d3d2820 */ /* 0x000fe20000400000 */
[----:B------:R-:W-:Y:S01]  /*3d10*/  FSETP.GEU.AND P2, PT, |R109|, 1.175494350822287508e-38, PT ;  /* 0x008000006d00780b */ /* 0x000fe20003f4e200 */
[----:B------:R-:W-:-:S02]  /*3d20*/  @P0 FMUL R108, R108, 0.25 ;  /* 0x3e8000006c6c0820 */ /* 0x000fc40000400000 */
[----:B------:R-:W-:Y:S02]  /*3d30*/  @!P3 FMUL R41, R41, 16777216 ;  /* 0x4b8000002929b820 */ /* 0x000fe40000400000 */
[----:B------:R-:W-:Y:S02]  /*3d40*/  @!P3 FMUL R43, R43, 16777216 ;  /* 0x4b8000002b2bb820 */ /* 0x000fe40000400000 */
[----:B------:R-:W-:Y:S02]  /*3d50*/  @!P3 FMUL R45, R45, 16777216 ;  /* 0x4b8000002d2db820 */ /* 0x000fe40000400000 */
[----:B------:R-:W-:Y:S02]  /*3d60*/  @!P3 FMUL R47, R47, 16777216 ;  /* 0x4b8000002f2fb820 */ /* 0x000fe40000400000 */
[----:B------:R-:W-:Y:S02]  /*3d70*/  @!P3 FMUL R53, R53, 16777216 ;  /* 0x4b8000003535b820 */ /* 0x000fe40000400000 */
[----:B------:R-:W-:-:S02]  /*3d80*/  @!P3 FMUL R48, R48, 16777216 ;  /* 0x4b8000003030b820 */ /* 0x000fc40000400000 */
[----:B------:R-:W-:Y:S02]  /*3d90*/  @!P3 FMUL R59, R59, 16777216 ;  /* 0x4b8000003b3bb820 */ /* 0x000fe40000400000 */
[----:B------:R-:W-:Y:S01]  /*3da0*/  @!P3 FMUL R61, R61, 16777216 ;  /* 0x4b8000003d3db820 */ /* 0x000fe20000400000 */
[----:B------:R-:W-:Y:S01]  /*3db0*/  FSETP.NEU.AND P3, PT, R20, RZ, PT ;  /* 0x000000ff1400720b */ /* 0x000fe20003f6d000 */
[----:B------:R-:W-:Y:S02]  /*3dc0*/  @!P4 FMUL R108, R108, 16777216 ;  /* 0x4b8000006c6cc820 */ /* 0x000fe40000400000 */
[C---:B0-----:R-:W-:Y:S02]  /*3dd0*/  FMUL R19, R8.reuse, R41 ;  /* 0x0000002908137220 */ /* 0x041fe40000400000 */
[C---:B------:R-:W-:Y:S02]  /*3de0*/  FMUL R28, R8.reuse, R43 ;  /* 0x0000002b081c7220 */ /* 0x040fe40000400000 */
[----:B------:R-:W-:-:S02]  /*3df0*/  FMUL R18, R8, R45 ;  /* 0x0000002d08127220 */ /* 0x000fc40000400000 */
[C---:B------:R-:W-:Y:S01]  /*3e00*/  FMUL R35, R8.reuse, R47 ;  /* 0x0000002f08237220 */ /* 0x040fe20000400000 */
[----:B------:R-:W-:Y:S01]  /*3e10*/  F2FP.PACK_AB R19, R19, R28 ;  /* 0x0000001c1313723e */ /* 0x000fe200000000ff */
[C---:B------:R-:W-:Y:S01]  /*3e20*/  FMUL R17, R8.reuse, R53 ;  /* 0x0000003508117220 */ /* 0x040fe20000400000 */
[----:B------:R-:W-:Y:S01]  /*3e30*/  MOV R53, c[0x0][0x1c8] ;  /* 0x0000720000357a02 */ /* 0x000fe20000000f00 */
[----:B------:R-:W-:Y:S01]  /*3e40*/  FMUL R40, R8, R48 ;  /* 0x0000003008287220 */ /* 0x000fe20000400000 */
[----:B------:R-:W-:Y:S01]  /*3e50*/  F2FP.PACK_AB R18, R18, R35 ;  /* 0x000000231212723e */ /* 0x000fe200000000ff */
[C---:B------:R-:W-:Y:S02]  /*3e60*/  FMUL R16, R8.reuse, R59 ;  /* 0x0000003b08107220 */ /* 0x040fe40000400000 */
[----:B------:R-:W-:Y:S01]  /*3e70*/  FMUL R41, R8, R61 ;  /* 0x0000003d08297220 */ /* 0x000fe20000400000 */
[----:B------:R-:W-:Y:S01]  /*3e80*/  F2FP.PACK_AB R17, R17, R40 ;  /* 0x000000281111723e */ /* 0x000fe200000000ff */
[----:B------:R-:W0:Y:S01]  /*3e90*/  MUFU.RCP R8, R108 ;  /* 0x0000006c00087308 */ /* 0x000e220000001000 */
[----:B------:R-:W-:Y:S01]  /*3ea0*/  @P0 FMUL R63, R63, 0.25 ;  /* 0x3e8000003f3f0820 */ /* 0x000fe20000400000 */
[----:B------:R-:W-:Y:S01]  /*3eb0*/  F2FP.PACK_AB R40, R39, R42 ;  /* 0x0000002a2728723e */ /* 0x000fe200000000ff */
[----:B------:R-:W-:Y:S01]  /*3ec0*/  @P0 FMUL R65, R65, 0.25 ;  /* 0x3e80000041410820 */ /* 0x000fe20000400000 */
[----:B------:R-:W-:Y:S01]  /*3ed0*/  F2FP.PACK_AB R16, R16, R41 ;  /* 0x000000291010723e */ /* 0x000fe200000000ff */
[----:B------:R-:W-:Y:S01]  /*3ee0*/  @P0 FMUL R71, R71, 0.25 ;  /* 0x3e80000047470820 */ /* 0x000fe20000400000 */
[----:B------:R-:W-:Y:S01]  /*3ef0*/  F2FP.PACK_AB R41, R37, R38 ;  /* 0x000000262529723e */ /* 0x000fe200000000ff */
[----:B------:R-:W-:Y:S01]  /*3f00*/  @P0 FMUL R46, R46, 0.25 ;  /* 0x3e8000002e2e0820 */ /* 0x000fe20000400000 */
[----:B------:R-:W-:Y:S01]  /*3f10*/  F2FP.PACK_AB R42, R33, R36 ;  /* 0x00000024212a723e */ /* 0x000fe200000000ff */
[----:B------:R-:W-:Y:S01]  /*3f20*/  @P0 FMUL R79, R79, 0.25 ;  /* 0x3e8000004f4f0820 */ /* 0x000fe20000400000 */
[----:B------:R1:W-:Y:S01]  /*3f30*/  STS.128 [R51+0x400], R16 ;  /* 0x0004001033007388 */ /* 0x0003e20000000c00 */
[----:B------:R-:W-:-:S02]  /*3f40*/  @P0 FMUL R62, R62, 0.25 ;  /* 0x3e8000003e3e0820 */ /* 0x000fc40000400000 */
[----:B------:R-:W-:Y:S02]  /*3f50*/  @P0 FMUL R85, R85, 0.25 ;  /* 0x3e80000055550820 */ /* 0x000fe40000400000 */
[----:B------:R-:W-:Y:S01]  /*3f60*/  @P0 FMUL R87, R87, 0.25 ;  /* 0x3e80000057570820 */ /* 0x000fe20000400000 */
[----:B------:R-:W-:Y:S01]  /*3f70*/  ISETP.GE.U32.AND P0, PT, R20, 0x7f800000, PT ;  /* 0x7f8000001400780c */ /* 0x000fe20003f06070 */
[----:B------:R-:W-:Y:S02]  /*3f80*/  @P1 FMUL R109, R109, 0.25 ;  /* 0x3e8000006d6d1820 */ /* 0x000fe40000400000 */
[----:B------:R-:W-:Y:S02]  /*3f90*/  @!P4 FMUL R63, R63, 16777216 ;  /* 0x4b8000003f3fc820 */ /* 0x000fe40000400000 */
[----:B------:R-:W-:Y:S02]  /*3fa0*/  @!P4 FMUL R65, R65, 16777216 ;  /* 0x4b8000004141c820 */ /* 0x000fe40000400000 */
[----:B------:R-:W-:-:S02]  /*3fb0*/  @!P4 FMUL R71, R71, 16777216 ;  /* 0x4b8000004747c820 */ /* 0x000fc40000400000 */
[----:B------:R-:W-:Y:S01]  /*3fc0*/  @!P4 FMUL R46, R46, 16777216 ;  /* 0x4b8000002e2ec820 */ /* 0x000fe20000400000 */
[----:B-1----:R-:W-:Y:S01]  /*3fd0*/  LOP3.LUT R16, R112, 0x60, RZ, 0x3c, !PT ;  /* 0x0000006070107812 */ /* 0x002fe200078e3cff */
[----:B------:R-:W-:Y:S02]  /*3fe0*/  @!P4 FMUL R79, R79, 16777216 ;  /* 0x4b8000004f4fc820 */ /* 0x000fe40000400000 */
[----:B------:R-:W-:Y:S02]  /*3ff0*/  @!P4 FMUL R62, R62, 16777216 ;  /* 0x4b8000003e3ec820 */ /* 0x000fe40000400000 */
[----:B------:R-:W-:Y:S02]  /*4000*/  @!P4 FMUL R85, R85, 16777216 ;  /* 0x4b8000005555c820 */ /* 0x000fe40000400000 */
[----:B------:R-:W-:Y:S01]  /*4010*/  @!P4 FMUL R87, R87, 16777216 ;  /* 0x4b8000005757c820 */ /* 0x000fe20000400000 */
[----:B------:R-:W-:Y:S01]  /*4020*/  ISETP.GE.U32.AND P4, PT, R23, 0x7f800000, PT ;  /* 0x7f8000001700780c */ /* 0x000fe20003f86070 */
[----:B------:R-:W-:-:S02]  /*4030*/  @!P2 FMUL R109, R109, 16777216 ;  /* 0x4b8000006d6da820 */ /* 0x000fc40000400000 */
[----:B------:R-:W-:-:S04]  /*4040*/  IMAD.HI R5, R12, 0x2, RZ ;  /* 0x000000020c057827 */ /* 0x000fc800078e02ff */
[----:B------:R-:W-:Y:S02]  /*4050*/  FFMA.FTZ R26, R13, 1.1920928955078125e-07, R26 ;  /* 0x340000000d1a7823 */ /* 0x000fe4000001001a */
[C---:B0-----:R-:W-:Y:S02]  /*4060*/  FMUL R15, R8.reuse, R63 ;  /* 0x0000003f080f7220 */ /* 0x041fe40000400000 */
[C---:B------:R-:W-:Y:S02]  /*4070*/  FMUL R44, R8.reuse, R65 ;  /* 0x00000041082c7220 */ /* 0x040fe40000400000 */
[C---:B------:R-:W-:Y:S02]  /*4080*/  FMUL R14, R8.reuse, R71 ;  /* 0x00000047080e7220 */ /* 0x040fe40000400000 */
[C---:B------:R-:W-:Y:S01]  /*4090*/  FMUL R43, R8.reuse, R46 ;  /* 0x0000002e082b7220 */ /* 0x040fe20000400000 */
[----:B------:R-:W-:Y:S01]  /*40a0*/  F2FP.PACK_AB R15, R15, R44 ;  /* 0x0000002c0f0f723e */ /* 0x000fe200000000ff */
[----:B------:R-:W-:-:S02]  /*40b0*/  FMUL R13, R8, R79 ;  /* 0x0000004f080d7220 */ /* 0x000fc40000400000 */
[----:B------:R-:W-:Y:S01]  /*40c0*/  FMUL R48, R8, R62 ;  /* 0x0000003e08307220 */ /* 0x000fe20000400000 */
[----:B------:R-:W-:Y:S01]  /*40d0*/  F2FP.PACK_AB R14, R14, R43 ;  /* 0x0000002b0e0e723e */ /* 0x000fe200000000ff */
[C---:B------:R-:W-:Y:S01]  /*40e0*/  FMUL R12, R8.reuse, R85 ;  /* 0x00000055080c7220 */ /* 0x040fe20000400000 */
[----:B------:R-:W-:Y:S01]  /*40f0*/  F2FP.PACK_AB R43, R31, R34 ;  /* 0x000000221f2b723e */ /* 0x000fe200000000ff */
[----:B------:R-:W-:Y:S01]  /*4100*/  FMUL R47, R8, R87 ;  /* 0x00000057082f7220 */ /* 0x000fe20000400000 */
[----:B------:R-:W-:Y:S01]  /*4110*/  F2FP.PACK_AB R13, R13, R48 ;  /* 0x000000300d0d723e */ /* 0x000fe200000000ff */
[----:B------:R-:W0:Y:S01]  /*4120*/  MUFU.RCP R8, R109 ;  /* 0x0000006d00087308 */ /* 0x000e220000001000 */
[----:B------:R-:W-:Y:S01]  /*4130*/  @P1 FMUL R67, R67, 0.25 ;  /* 0x3e80000043431820 */ /* 0x000fe20000400000 */
[----:B------:R-:W-:Y:S01]  /*4140*/  STS.128 [R51+0x480], R40 ;  /* 0x0004802833007388 */ /* 0x000fe20000000c00 */
[----:B------:R-:W-:Y:S01]  /*4150*/  @P1 FMUL R69, R69, 0.25 ;  /* 0x3e80000045451820 */ /* 0x000fe20000400000 */
[----:B------:R-:W-:Y:S01]  /*4160*/  F2FP.PACK_AB R12, R12, R47 ;  /* 0x0000002f0c0c723e */ /* 0x000fe200000000ff */
[----:B------:R-:W-:-:S02]  /*4170*/  @P1 FMUL R73, R73, 0.25 ;  /* 0x3e80000049491820 */ /* 0x000fc40000400000 */
[----:B------:R-:W-:Y:S02]  /*4180*/  @P1 FMUL R75, R75, 0.25 ;  /* 0x3e8000004b4b1820 */ /* 0x000fe40000400000 */
[----:B------:R-:W-:Y:S01]  /*4190*/  @P1 FMUL R83, R83, 0.25 ;  /* 0x3e80000053531820 */ /* 0x000fe20000400000 */
[----:B------:R1:W-:Y:S01]  /*41a0*/  STS.128 [R51+0x80], R12 ;  /* 0x0000800c33007388 */ /* 0x0003e20000000c00 */
[----:B------:R-:W-:Y:S02]  /*41b0*/  @P1 FMUL R60, R60, 0.25 ;  /* 0x3e8000003c3c1820 */ /* 0x000fe40000400000 */
[----:B------:R-:W-:Y:S02]  /*41c0*/  @P1 FMUL R89, R89, 0.25 ;  /* 0x3e80000059591820 */ /* 0x000fe40000400000 */
[----:B------:R-:W-:Y:S01]  /*41d0*/  @P1 FMUL R91, R91, 0.25 ;  /* 0x3e8000005b5b1820 */ /* 0x000fe20000400000 */
[----:B------:R-:W-:Y:S01]  /*41e0*/  ISETP.GE.U32.AND P1, PT, R21, 0x7f800000, PT ;  /* 0x7f8000001500780c */ /* 0x000fe20003f26070 */
[----:B------:R-:W-:-:S04]  /*41f0*/  IMAD.HI R10, R10, 0x2, RZ ;  /* 0x000000020a0a7827 */ /* 0x000fc800078e02ff */
[----:B------:R-:W-:Y:S01]  /*4200*/  @!P2 FMUL R67, R67, 16777216 ;  /* 0x4b8000004343a820 */ /* 0x000fe20000400000 */
[----:B------:R-:W-:Y:S01]  /*4210*/  IADD3.X R5, R5, c[0x0][0x17c], R10, P5, P6 ;  /* 0x00005f0005057a10 */ /* 0x000fe20002fec40a */
[----:B------:R-:W-:Y:S01]  /*4220*/  @!P2 FMUL R69, R69, 16777216 ;  /* 0x4b8000004545a820 */ /* 0x000fe20000400000 */
[----:B------:R-:W-:Y:S01]  /*4230*/  ISETP.GE.U32.AND P5, PT, R22, 0x7f800000, PT ;  /* 0x7f8000001600780c */ /* 0x000fe20003fa6070 */
[----:B------:R-:W-:Y:S01]  /*4240*/  @!P2 FMUL R73, R73, 16777216 ;  /* 0x4b8000004949a820 */ /* 0x000fe20000400000 */
[----:B-1----:R-:W-:Y:S01]  /*4250*/  SHF.L.U32 R13, R53, 0x2, RZ ;  /* 0x00000002350d7819 */ /* 0x002fe200000006ff */
[----:B------:R-:W-:Y:S01]  /*4260*/  @!P2 FMUL R75, R75, 16777216 ;  /* 0x4b8000004b4ba820 */ /* 0x000fe20000400000 */
[----:B------:R-:W-:Y:S01]  /*4270*/  LOP3.LUT R12, R112, 0x20, RZ, 0x3c, !PT ;  /* 0x00000020700c7812 */ /* 0x000fe200078e3cff */
[----:B------:R-:W-:Y:S02]  /*4280*/  @!P2 FMUL R83, R83, 16777216 ;  /* 0x4b8000005353a820 */ /* 0x000fe40000400000 */
[----:B------:R-:W-:-:S02]  /*4290*/  @!P2 FMUL R60, R60, 16777216 ;  /* 0x4b8000003c3ca820 */ /* 0x000fc40000400000 */
[----:B------:R-:W-:Y:S02]  /*42a0*/  @!P2 FMUL R89, R89, 16777216 ;  /* 0x4b8000005959a820 */ /* 0x000fe40000400000 */
[----:B------:R-:W-:Y:S01]  /*42b0*/  @!P2 FMUL R91, R91, 16777216 ;  /* 0x4b8000005b5ba820 */ /* 0x000fe20000400000 */
[----:B------:R-:W-:Y:S01]  /*42c0*/  FSETP.NEU.AND P2, PT, R21, RZ, PT ;  /* 0x000000ff1500720b */ /* 0x000fe20003f4d000 */
[----:B------:R-:W-:Y:S02]  /*42d0*/  FFMA.FTZ R6, R11, 1.1920928955078125e-07, R6 ;  /* 0x340000000b067823 */ /* 0x000fe40000010006 */
[C---:B0-----:R-:W-:Y:S02]  /*42e0*/  FMUL R11, R8.reuse, R67 ;  /* 0x00000043080b7220 */ /* 0x041fe40000400000 */
[C---:B------:R-:W-:Y:S02]  /*42f0*/  FMUL R46, R8.reuse, R69 ;  /* 0x00000045082e7220 */ /* 0x040fe40000400000 */
[----:B------:R-:W-:-:S02]  /*4300*/  FMUL R49, R8, R89 ;  /* 0x0000005908317220 */ /* 0x000fc40000400000 */
[C---:B------:R-:W-:Y:S01]  /*4310*/  FMUL R52, R8.reuse, R91 ;  /* 0x0000005b08347220 */ /* 0x040fe20000400000 */
[----:B------:R-:W-:Y:S01]  /*4320*/  F2FP.PACK_AB R11, R11, R46 ;  /* 0x0000002e0b0b723e */ /* 0x000fe200000000ff */
[C---:B------:R-:W-:Y:S02]  /*4330*/  FMUL R9, R8.reuse, R83 ;  /* 0x0000005308097220 */ /* 0x040fe40000400000 */
[C---:B------:R-:W-:Y:S02]  /*4340*/  FMUL R50, R8.reuse, R60 ;  /* 0x0000003c08327220 */ /* 0x040fe40000400000 */
[C---:B------:R-:W-:Y:S02]  /*4350*/  FMUL R10, R8.reuse, R73 ;  /* 0x00000049080a7220 */ /* 0x040fe40000400000 */
[----:B------:R-:W-:Y:S01]  /*4360*/  FMUL R45, R8, R75 ;  /* 0x0000004b082d7220 */ /* 0x000fe20000400000 */
[----:B------:R-:W-:Y:S01]  /*4370*/  F2FP.PACK_AB R8, R49, R52 ;  /* 0x000000343108723e */ /* 0x000fe200000000ff */
[----:B------:R-:W-:Y:S01]  /*4380*/  IMAD.MOV.U32 R35, RZ, RZ, 0x3dc6b27f ;  /* 0x3dc6b27fff237424 */ /* 0x000fe200078e00ff */
[----:B------:R-:W-:Y:S01]  /*4390*/  F2FP.PACK_AB R9, R9, R50 ;  /* 0x000000320909723e */ /* 0x000fe200000000ff */
[----:B------:R-:W-:Y:S01]  /*43a0*/  FADD R30, R30, -1 ;  /* 0xbf8000001e1e7421 */ /* 0x000fe20000000000 */
[----:B------:R-:W-:Y:S01]  /*43b0*/  F2FP.PACK_AB R10, R10, R45 ;  /* 0x0000002d0a0a723e */ /* 0x000fe200000000ff */
[----:B------:R-:W-:-:S02]  /*43c0*/  FADD R29, R29, -1 ;  /* 0xbf8000001d1d7421 */ /* 0x000fc40000000000 */
[----:B------:R-:W-:Y:S02]  /*43d0*/  FADD R27, R27, -1 ;  /* 0xbf8000001b1b7421 */ /* 0x000fe40000000000 */
[----:B------:R0:W-:Y:S01]  /*43e0*/  STS.128 [R51], R8 ;  /* 0x0000000833007388 */ /* 0x0001e20000000c00 */
[----:B------:R-:W-:Y:S02]  /*43f0*/  IMAD.IADD R32, R23, 0x1, -R32 ;  /* 0x0000000117207824 */ /* 0x000fe400078e0a20 */
[C---:B------:R-:W-:Y:S02]  /*4400*/  FFMA.FTZ R28, R27.reuse, R35, -0.16845393180847167969 ;  /* 0xbe2c7f301b1c7423 */ /* 0x040fe40000010023 */
[----:B------:R-:W-:Y:S02]  /*4410*/  FADD R32, R32, -1 ;  /* 0xbf80000020207421 */ /* 0x000fe40000000000 */
[----:B------:R-:W-:Y:S02]  /*4420*/  FFMA.FTZ R28, R27, R28, 0.1716887056827545166 ;  /* 0x3e2fcf2a1b1c7423 */ /* 0x000fe4000001001c */
[----:B------:R-:W-:-:S02]  /*4430*/  IMAD R17, R53, 0x6, RZ ;  /* 0x0000000635117824 */ /* 0x000fc400078e02ff */
[----:B------:R-:W-:Y:S02]  /*4440*/  FFMA.FTZ R28, R27, R28, -0.17900948226451873779 ;  /* 0xbe374e431b1c7423 */ /* 0x000fe4000001001c */
[----:B------:R-:W-:Y:S02]  /*4450*/  IMAD R45, R53, 0xa, RZ ;  /* 0x0000000a352d7824 */ /* 0x000fe400078e02ff */
[----:B------:R-:W-:Y:S02]  /*4460*/  FFMA.FTZ R28, R27, R28, 0.20512372255325317383 ;  /* 0x3e520bf41b1c7423 */ /* 0x000fe4000001001c */
[CC--:B0-----:R-:W-:Y:S02]  /*4470*/  FFMA.FTZ R9, R30.reuse, R35.reuse, -0.16845393180847167969 ;  /* 0xbe2c7f301e097423 */ /* 0x0c1fe40000010023 */
[----:B------:R-:W-:Y:S02]  /*4480*/  FFMA.FTZ R8, R29, R35, -0.16845393180847167969 ;  /* 0xbe2c7f301d087423 */ /* 0x000fe40000010023 */
[----:B------:R-:W-:-:S02]  /*4490*/  FFMA.FTZ R9, R30, R9, 0.1716887056827545166 ;  /* 0x3e2fcf2a1e097423 */ /* 0x000fc40000010009 */
[C---:B------:R-:W-:Y:S02]  /*44a0*/  FFMA.FTZ R8, R29.reuse, R8, 0.1716887056827545166 ;  /* 0x3e2fcf2a1d087423 */ /* 0x040fe40000010008 */
[C---:B------:R-:W-:Y:S02]  /*44b0*/  FFMA.FTZ R9, R30.reuse, R9, -0.17900948226451873779 ;  /* 0xbe374e431e097423 */ /* 0x040fe40000010009 */
[C---:B------:R-:W-:Y:S02]  /*44c0*/  FFMA.FTZ R8, R29.reuse, R8, -0.17900948226451873779 ;  /* 0xbe374e431d087423 */ /* 0x040fe40000010008 */
[----:B------:R-:W-:Y:S02]  /*44d0*/  FFMA.FTZ R9, R30, R9, 0.20512372255325317383 ;  /* 0x3e520bf41e097423 */ /* 0x000fe40000010009 */
[----:B------:R-:W-:Y:S02]  /*44e0*/  FFMA.FTZ R11, R32, R35, -0.16845393180847167969 ;  /* 0xbe2c7f30200b7423 */ /* 0x000fe40000010023 */
[----:B------:R-:W-:-:S02]  /*44f0*/  FFMA.FTZ R8, R29, R8, 0.20512372255325317383 ;  /* 0x3e520bf41d087423 */ /* 0x000fc40000010008 */
[----:B------:R-:W-:Y:S02]  /*4500*/  FFMA.FTZ R9, R30, R9, -0.24046532809734344482 ;  /* 0xbe763c8b1e097423 */ /* 0x000fe40000010009 */
[----:B------:R-:W-:Y:S02]  /*4510*/  FFMA.FTZ R11, R32, R11, 0.1716887056827545166 ;  /* 0x3e2fcf2a200b7423 */ /* 0x000fe4000001000b */
[----:B------:R-:W-:Y:S02]  /*4520*/  FFMA.FTZ R8, R29, R8, -0.24046532809734344482 ;  /* 0xbe763c8b1d087423 */ /* 0x000fe40000010008 */
[----:B------:R-:W-:Y:S02]  /*4530*/  FFMA.FTZ R9, R30, R9, 0.28857114911079406738 ;  /* 0x3e93bf991e097423 */ /* 0x000fe40000010009 */
[----:B------:R-:W-:Y:S02]  /*4540*/  FFMA.FTZ R28, R27, R28, -0.24046532809734344482 ;  /* 0xbe763c8b1b1c7423 */ /* 0x000fe4000001001c */
[----:B------:R-:W-:-:S02]  /*4550*/  FFMA.FTZ R11, R32, R11, -0.17900948226451873779 ;  /* 0xbe374e43200b7423 */ /* 0x000fc4000001000b */
[----:B------:R-:W-:Y:S02]  /*4560*/  FFMA.FTZ R8, R29, R8, 0.28857114911079406738 ;  /* 0x3e93bf991d087423 */ /* 0x000fe40000010008 */
[----:B------:R-:W-:Y:S02]  /*4570*/  FFMA.FTZ R9, R30, R9, -0.36067417263984680176 ;  /* 0xbeb8aa491e097423 */ /* 0x000fe40000010009 */
[----:B------:R-:W-:Y:S02]  /*4580*/  FFMA.FTZ R28, R27, R28, 0.28857114911079406738 ;  /* 0x3e93bf991b1c7423 */ /* 0x000fe4000001001c */
[----:B------:R-:W-:Y:S02]  /*4590*/  FFMA.FTZ R11, R32, R11, 0.20512372255325317383 ;  /* 0x3e520bf4200b7423 */ /* 0x000fe4000001000b */
[----:B------:R-:W-:Y:S02]  /*45a0*/  FFMA.FTZ R8, R29, R8, -0.36067417263984680176 ;  /* 0xbeb8aa491d087423 */ /* 0x000fe40000010008 */
[----:B------:R-:W-:-:S02]  /*45b0*/  FFMA.FTZ R9, R30, R9, 0.48089820146560668945 ;  /* 0x3ef6384a1e097423 */ /* 0x000fc40000010009 */
[----:B------:R-:W-:Y:S02]  /*45c0*/  FFMA.FTZ R28, R27, R28, -0.36067417263984680176 ;  /* 0xbeb8aa491b1c7423 */ /* 0x000fe4000001001c */
[----:B------:R-:W-:Y:S02]  /*45d0*/  FFMA.FTZ R11, R32, R11, -0.24046532809734344482 ;  /* 0xbe763c8b200b7423 */ /* 0x000fe4000001000b */
[----:B------:R-:W-:Y:S02]  /*45e0*/  FFMA.FTZ R8, R29, R8, 0.48089820146560668945 ;  /* 0x3ef6384a1d087423 */ /* 0x000fe40000010008 */
[----:B------:R-:W-:Y:S02]  /*45f0*/  FFMA.FTZ R9, R30, R9, -0.72134751081466674805 ;  /* 0xbf38aa3b1e097423 */ /* 0x000fe40000010009 */
[----:B------:R-:W-:Y:S02]  /*4600*/  FFMA.FTZ R28, R27, R28, 0.48089820146560668945 ;  /* 0x3ef6384a1b1c7423 */ /* 0x000fe4000001001c */
[----:B------:R-:W-:-:S02]  /*4610*/  FFMA.FTZ R11, R32, R11, 0.28857114911079406738 ;  /* 0x3e93bf99200b7423 */ /* 0x000fc4000001000b */
[----:B------:R-:W-:Y:S02]  /*4620*/  FFMA.FTZ R8, R29, R8, -0.72134751081466674805 ;  /* 0xbf38aa3b1d087423 */ /* 0x000fe40000010008 */
[----:B------:R-:W-:Y:S02]  /*4630*/  FMUL R9, R30, R9 ;  /* 0x000000091e097220 */ /* 0x000fe40000400000 */
[----:B------:R-:W-:Y:S02]  /*4640*/  FFMA.FTZ R28, R27, R28, -0.72134751081466674805 ;  /* 0xbf38aa3b1b1c7423 */ /* 0x000fe4000001001c */
[----:B------:R-:W-:Y:S02]  /*4650*/  FFMA.FTZ R11, R32, R11, -0.36067417263984680176 ;  /* 0xbeb8aa49200b7423 */ /* 0x000fe4000001000b */
[----:B------:R-:W-:Y:S02]  /*4660*/  FMUL R8, R29, R8 ;  /* 0x000000081d087220 */ /* 0x000fe40000400000 */
[----:B------:R-:W-:-:S02]  /*4670*/  FMUL R9, R30, R9 ;  /* 0x000000091e097220 */ /* 0x000fc40000400000 */
[----:B------:R-:W-:Y:S02]  /*4680*/  FMUL R28, R27, R28 ;  /* 0x0000001c1b1c7220 */ /* 0x000fe40000400000 */
[----:B------:R-:W-:Y:S02]  /*4690*/  FFMA.FTZ R11, R32, R11, 0.48089820146560668945 ;  /* 0x3ef6384a200b7423 */ /* 0x000fe4000001000b */
[----:B------:R-:W-:Y:S02]  /*46a0*/  FMUL R8, R29, R8 ;  /* 0x000000081d087220 */ /* 0x000fe40000400000 */
[----:B------:R-:W-:Y:S01]  /*46b0*/  FFMA.FTZ R9, R30, 1.4426950216293334961, R9 ;  /* 0x3fb8aa3b1e097823 */ /* 0x000fe20000010009 */
[----:B------:R-:W-:Y:S01]  /*46c0*/  IADD3 R30, P6, R17, R4, RZ ;  /* 0x00000004111e7210 */ /* 0x000fe20007fde0ff */
[----:B------:R-:W-:Y:S02]  /*46d0*/  FMUL R28, R27, R28 ;  /* 0x0000001c1b1c7220 */ /* 0x000fe40000400000 */
[----:B------:R-:W-:-:S02]  /*46e0*/  FFMA.FTZ R11, R32, R11, -0.72134751081466674805 ;  /* 0xbf38aa3b200b7423 */ /* 0x000fc4000001000b */
[----:B------:R-:W-:Y:S02]  /*46f0*/  FFMA.FTZ R8, R29, 1.4426950216293334961, R8 ;  /* 0x3fb8aa3b1d087823 */ /* 0x000fe40000010008 */
[----:B------:R-:W-:Y:S01]  /*4700*/  FADD R6, R6, R9 ;  /* 0x0000000906067221 */ /* 0x000fe20000000000 */
[----:B------:R-:W-:Y:S01]  /*4710*/  @P0 MOV R9, 0x7f800000 ;  /* 0x7f80000000090802 */ /* 0x000fe20000000f00 */
[----:B------:R-:W-:Y:S02]  /*4720*/  FFMA.FTZ R27, R27, 1.4426950216293334961, R28 ;  /* 0x3fb8aa3b1b1b7823 */ /* 0x000fe4000001001c */
[----:B------:R-:W-:Y:S02]  /*4730*/  FMUL R11, R32, R11 ;  /* 0x0000000b200b7220 */ /* 0x000fe40000400000 */
[----:B------:R-:W-:Y:S01]  /*4740*/  FADD R25, R25, R8 ;  /* 0x0000000819197221 */ /* 0x000fe20000000000 */
[----:B------:R-:W-:Y:S01]  /*4750*/  @P1 MOV R8, 0x7f800000 ;  /* 0x7f80000000081802 */ /* 0x000fe20000000f00 */
[----:B------:R-:W-:-:S02]  /*4760*/  FADD R0, R0, R27 ;  /* 0x0000001b00007221 */ /* 0x000fc40000000000 */
[----:B------:R-:W-:Y:S01]  /*4770*/  @P0 FFMA.FTZ R0, R20, R9, +INF ;  /* 0x7f80000014000423 */ /* 0x000fe20000010009 */
[----:B------:R-:W-:Y:S01]  /*4780*/  FSETP.NEU.AND P0, PT, R23, RZ, PT ;  /* 0x000000ff1700720b */ /* 0x000fe20003f0d000 */
[----:B------:R-:W-:Y:S01]  /*4790*/  FMUL R11, R32, R11 ;  /* 0x0000000b200b7220 */ /* 0x000fe20000400000 */
[----:B------:R-:W-:Y:S01]  /*47a0*/  LOP3.LUT R20, R112, 0x40, RZ, 0x3c, !PT ;  /* 0x0000004070147812 */ /* 0x000fe200078e3cff */
[----:B------:R-:W-:Y:S02]  /*47b0*/  @P5 IMAD.MOV.U32 R9, RZ, RZ, 0x7f800000 ;  /* 0x7f800000ff095424 */ /* 0x000fe400078e00ff */
[----:B------:R-:W-:Y:S01]  /*47c0*/  @P1 FFMA.FTZ R6, R21, R8, +INF ;  /* 0x7f80000015061423 */ /* 0x000fe20000010008 */
[----:B------:R-:W-:Y:S01]  /*47d0*/  @P4 MOV R8, 0x7f800000 ;  /* 0x7f80000000084802 */ /* 0x000fe20000000f00 */
[----:B------:R-:W-:Y:S01]  /*47e0*/  FFMA.FTZ R11, R32, 1.4426950216293334961, R11 ;  /* 0x3fb8aa3b200b7823 */ /* 0x000fe2000001000b */
[C---:B------:R-:W-:Y:S01]  /*47f0*/  SHF.L.U32 R21, R53.reuse, 0x3, RZ ;  /* 0x0000000335157819 */ /* 0x040fe200000006ff */
[C---:B------:R-:W-:Y:S01]  /*4800*/  @P5 FFMA.FTZ R25, R22.reuse, R9, +INF ;  /* 0x7f80000016195423 */ /* 0x040fe20000010009 */
[C---:B------:R-:W-:Y:S01]  /*4810*/  LEA R28, P5, R53.reuse, R4, 0x2 ;  /* 0x00000004351c7211 */ /* 0x040fe200078a10ff */
[----:B------:R-:W-:Y:S01]  /*4820*/  IMAD.SHL.U32 R9, R53, 0x2, RZ ;  /* 0x0000000235097824 */ /* 0x000fe200078e00ff */
[----:B------:R-:W-:Y:S01]  /*4830*/  FSETP.NEU.AND P1, PT, R22, RZ, PT ;  /* 0x000000ff1600720b */ /* 0x000fe20003f2d000 */
[----:B------:R-:W-:Y:S01]  /*4840*/  FADD R72, R26, R11 ;  /* 0x0000000b1a487221 */ /* 0x000fe20000000000 */
[----:B------:R-:W-:Y:S01]  /*4850*/  FSEL R6, R6, -INF , P2 ;  /* 0xff80000006067808 */ /* 0x000fe20001000000 */
[----:B------:R-:W-:Y:S01]  /*4860*/  @P4 FFMA.FTZ R72, R23, R8, +INF ;  /* 0x7f80000017484423 */ /* 0x000fe20000010008 */
[-C--:B------:R-:W-:Y:S01]  /*4870*/  IADD3 R26, P4, R9, R4.reuse, RZ ;  /* 0x00000004091a7210 */ /* 0x080fe20007f9e0ff */
[----:B------:R-:W-:Y:S01]  /*4880*/  IMAD R11, R53, 0x3, RZ ;  /* 0x00000003350b7824 */ /* 0x000fe200078e02ff */
[-C--:B------:R-:W-:Y:S01]  /*4890*/  LEA.HI.X.SX32 R29, R9, R5.reuse, 0x1, P5 ;  /* 0x00000005091d7211 */ /* 0x080fe200028f0eff */
[----:B------:R-:W-:Y:S01]  /*48a0*/  IMAD R49, R53, 0xc, RZ ;  /* 0x0000000c35317824 */ /* 0x000fe200078e02ff */
[-C--:B------:R-:W-:Y:S01]  /*48b0*/  IADD3 R34, P5, R45, R4.reuse, RZ ;  /* 0x000000042d227210 */ /* 0x080fe20007fbe0ff */
[C---:B------:R-:W-:Y:S01]  /*48c0*/  IMAD R15, R53.reuse, 0x5, RZ ;  /* 0x00000005350f7824 */ /* 0x040fe200078e02ff */
[CC--:B------:R-:W-:Y:S01]  /*48d0*/  LEA.HI.X.SX32 R27, R53.reuse, R5.reuse, 0x1, P4 ;  /* 0x00000005351b7211 */ /* 0x0c0fe200020f0eff */
[----:B------:R-:W-:Y:S01]  /*48e0*/  IMAD R55, R53, 0xe, RZ ;  /* 0x0000000e35377824 */ /* 0x000fe200078e02ff */
[-C--:B------:R-:W-:Y:S01]  /*48f0*/  LEA.HI.X.SX32 R31, R11, R5.reuse, 0x1, P6 ;  /* 0x000000050b1f7211 */ /* 0x080fe200030f0eff */
[----:B------:R-:W-:Y:S01]  /*4900*/  BAR.SYNC.DEFER_BLOCKING 0x0 ;  /* 0x0000000000007b1d */ /* 0x000fe20000010000 */
[C---:B------:R-:W-:Y:S01]  /*4910*/  IMAD R63, R53.reuse, 0x12, RZ ;  /* 0x00000012353f7824 */ /* 0x040fe200078e02ff */
[CC--:B------:R-:W-:Y:S01]  /*4920*/  LEA R32, P4, R53.reuse, R4.reuse, 0x3 ;  /* 0x0000000435207211 */ /* 0x0c0fe200078818ff */
[----:B------:R-:W-:Y:S01]  /*4930*/  IMAD R71, R53, 0x16, RZ ;  /* 0x0000001635477824 */ /* 0x000fe200078e02ff */
[-C--:B------:R-:W-:Y:S01]  /*4940*/  IADD3 R36, P6, R49, R4.reuse, RZ ;  /* 0x0000000431247210 */ /* 0x080fe20007fde0ff */
[----:B------:R-:W-:Y:S01]  /*4950*/  IMAD R19, R53, 0x7, RZ ;  /* 0x0000000735137824 */ /* 0x000fe200078e02ff */
[-C--:B------:R-:W-:Y:S01]  /*4960*/  LEA.HI.X.SX32 R35, R15, R5.reuse, 0x1, P5 ;  /* 0x000000050f237211 */ /* 0x080fe200028f0eff */
[C---:B------:R-:W-:Y:S01]  /*4970*/  IMAD R23, R53.reuse, 0x9, RZ ;  /* 0x0000000935177824 */ /* 0x040fe200078e02ff */
[CC--:B------:R-:W-:Y:S01]  /*4980*/  LEA R40, P5, R53.reuse, R4.reuse, 0x4 ;  /* 0x0000000435287211 */ /* 0x0c0fe200078a20ff */
[----:B------:R-:W-:Y:S01]  /*4990*/  IMAD R67, R53, 0x14, RZ ;  /* 0x0000001435437824 */ /* 0x000fe200078e02ff */
[-C--:B------:R-:W-:Y:S01]  /*49a0*/  LEA.HI.X.SX32 R33, R13, R5.reuse, 0x1, P4 ;  /* 0x000000050d217211 */ /* 0x080fe200020f0eff */
        /* <DEDUP_REMOVED lines=13> */
[----:B------:R-:W0:Y:S01]  /*4a80*/  LDS.128 R8, [R112] ;  /* 0x0000000070087984 */ /* 0x000e220000000c00 */
[-C--:B------:R-:W-:Y:S01]  /*4a90*/  LEA.HI.X.SX32 R43, R23, R5.reuse, 0x1, P6 ;  /* 0x00000005172b7211 */ /* 0x080fe200030f0eff */
[----:B------:R-:W-:Y:S01]  /*4aa0*/  IMAD.SHL.U32 R59, R53, 0x10, RZ ;  /* 0x00000010353b7824 */ /* 0x000fe200078e00ff */
[-C--:B------:R-:W-:Y:S01]  /*4ab0*/  IADD3 R44, P4, R67, R4.reuse, RZ ;  /* 0x00000004432c7210 */ /* 0x080fe20007f9e0ff */
[----:B------:R-:W1:Y:S01]  /*4ac0*/  LDS.128 R12, [R12] ;  /* 0x000000000c0c7984 */ /* 0x000e620000000c00 */
[-C--:B------:R-:W-:Y:S01]  /*4ad0*/  IADD3 R48, P6, R75, R4.reuse, RZ ;  /* 0x000000044b307210 */ /* 0x080fe20007fde0ff */
[----:B------:R-:W-:Y:S01]  /*4ae0*/  IMAD R61, R53, 0x11, RZ ;  /* 0x00000011353d7824 */ /* 0x000fe200078e02ff */
[-C--:B------:R-:W-:Y:S01]  /*4af0*/  LEA.HI.X.SX32 R47, R47, R5.reuse, 0x1, P5 ;  /* 0x000000052f2f7211 */ /* 0x080fe200028f0eff */
[----:B------:R-:W2:Y:S01]  /*4b00*/  LDS.128 R20, [R20] ;  /* 0x0000000014147984 */ /* 0x000ea20000000c00 */
[-C--:B------:R-:W-:Y:S01]  /*4b10*/  IADD3 R52, P5, R83, R4.reuse, RZ ;  /* 0x0000000453347210 */ /* 0x080fe20007fbe0ff */
[----:B------:R-:W-:Y:S01]  /*4b20*/  IMAD R85, R53, 0x22, RZ ;  /* 0x0000002235557824 */ /* 0x000fe200078e02ff */
[-C--:B------:R-:W-:Y:S01]  /*4b30*/  LEA.HI.X.SX32 R45, R45, R5.reuse, 0x1, P4 ;  /* 0x000000052d2d7211 */ /* 0x080fe200020f0eff */
[----:B------:R-:W3:Y:S01]  /*4b40*/  LDS.128 R16, [R16] ;  /* 0x0000000010107984 */ /* 0x000ee20000000c00 */
[C---:B------:R-:W-:Y:S01]  /*4b50*/  IMAD R97, R53.reuse, 0x24, RZ ;  /* 0x0000002435617824 */ /* 0x040fe200078e02ff */
[CC--:B------:R-:W-:Y:S01]  /*4b60*/  LEA R50, P4, R53.reuse, R4.reuse, 0x5 ;  /* 0x0000000435327211 */ /* 0x0c0fe200078828ff */
[----:B------:R-:W-:Y:S01]  /*4b70*/  IMAD R65, R53, 0x13, RZ ;  /* 0x0000001335417824 */ /* 0x000fe200078e02ff */
[----:B------:R-:W-:Y:S01]  /*4b80*/  LEA.HI.X.SX32 R49, R49, R5, 0x1, P6 ;  /* 0x0000000531317211 */ /* 0x000fe200030f0eff */
[----:B------:R-:W-:Y:S01]  /*4b90*/  IMAD R99, R53, 0x26, RZ ;  /* 0x0000002635637824 */ /* 0x000fe200078e02ff */
[----:B------:R-:W-:Y:S01]  /*4ba0*/  IADD3 R54, P6, R89, R4, RZ ;  /* 0x0000000459367210 */ /* 0x000fe20007fde0ff */
[----:B------:R-:W-:-:S02]  /*4bb0*/  IMAD R101, R53, 0x28, RZ ;  /* 0x0000002835657824 */ /* 0x000fc400078e02ff */
[----:B------:R-:W-:Y:S01]  /*4bc0*/  IMAD R69, R53, 0x15, RZ ;  /* 0x0000001535457824 */ /* 0x000fe200078e02ff */
[----:B------:R-:W-:Y:S01]  /*4bd0*/  LEA.HI.X.SX32 R55, R55, R5, 0x1, P6 ;  /* 0x0000000537377211 */ /* 0x000fe200030f0eff */
[----:B------:R-:W-:Y:S01]  /*4be0*/  IMAD R103, R53, 0x2a, RZ ;  /* 0x0000002a35677824 */ /* 0x000fe200078e02ff */
[----:B------:R-:W-:Y:S01]  /*4bf0*/  IADD3 R58, P6, R85, R4, RZ ;  /* 0x00000004553a7210 */ /* 0x000fe20007fde0ff */
[C---:B------:R-:W-:Y:S02]  /*4c00*/  IMAD R105, R53.reuse, 0x2c, RZ ;  /* 0x0000002c35697824 */ /* 0x040fe400078e02ff */
[C---:B------:R-:W-:Y:S02]  /*4c10*/  IMAD R73, R53.reuse, 0x17, RZ ;  /* 0x0000001735497824 */ /* 0x040fe400078e02ff */
[C---:B------:R-:W-:Y:S02]  /*4c20*/  IMAD R107, R53.reuse, 0x2e, RZ ;  /* 0x0000002e356b7824 */ /* 0x040fe400078e02ff */
[----:B------:R-:W-:-:S02]  /*4c30*/  IMAD R109, R53, 0x30, RZ ;  /* 0x00000030356d7824 */ /* 0x000fc400078e02ff */
[C---:B------:R-:W-:Y:S02]  /*4c40*/  IMAD R79, R53.reuse, 0x19, RZ ;  /* 0x00000019354f7824 */ /* 0x040fe400078e02ff */
[C---:B------:R-:W-:Y:S02]  /*4c50*/  IMAD R111, R53.reuse, 0x32, RZ ;  /* 0x00000032356f7824 */ /* 0x040fe400078e02ff */
[C---:B------:R-:W-:Y:S02]  /*4c60*/  IMAD R113, R53.reuse, 0x34, RZ ;  /* 0x0000003435717824 */ /* 0x040fe400078e02ff */
[C---:B------:R-:W-:Y:S01]  /*4c70*/  IMAD R87, R53.reuse, 0x1b, RZ ;  /* 0x0000001b35577824 */ /* 0x040fe200078e02ff */
[----:B0-----:R1:W-:Y:S01]  /*4c80*/  STG.E.U16 [R4.64], R8 ;  /* 0x0000000804007986 */ /* 0x0013e2000c101506 */
[C---:B------:R-:W-:Y:S02]  /*4c90*/  IMAD R115, R53.reuse, 0x36, RZ ;  /* 0x0000003635737824 */ /* 0x040fe400078e02ff */
[----:B------:R-:W-:-:S02]  /*4ca0*/  IMAD R117, R53, 0x38, RZ ;  /* 0x0000003835757824 */ /* 0x000fc400078e02ff */
[C---:B------:R-:W-:Y:S02]  /*4cb0*/  IMAD R91, R53.reuse, 0x1d, RZ ;  /* 0x0000001d355b7824 */ /* 0x040fe400078e02ff */
[C---:B------:R-:W-:Y:S02]  /*4cc0*/  IMAD R119, R53.reuse, 0x3a, RZ ;  /* 0x0000003a35777824 */ /* 0x040fe400078e02ff */
[C---:B------:R-:W-:Y:S02]  /*4cd0*/  IMAD R121, R53.reuse, 0x3c, RZ ;  /* 0x0000003c35797824 */ /* 0x040fe400078e02ff */
[C---:B------:R-:W-:Y:S02]  /*4ce0*/  IMAD R95, R53.reuse, 0x1f, RZ ;  /* 0x0000001f355f7824 */ /* 0x040fe400078e02ff */
[----:B------:R-:W-:Y:S01]  /*4cf0*/  IMAD R123, R53, 0x3e, RZ ;  /* 0x0000003e357b7824 */ /* 0x000fe200078e02ff */
[----:B------:R-:W-:Y:S01]  /*4d00*/  LEA.HI.X.SX32 R53, R51, R5, 0x1, P5 ;  /* 0x0000000533357211 */ /* 0x000fe200028f0eff */
[----:B------:R-:W-:Y:S01]  /*4d10*/  FFMA R77, R6, 0.69314718246459960938, R77 ;  /* 0x3f317218064d7823 */ /* 0x000fe2000000004d */
[----:B------:R-:W-:-:S02]  /*4d20*/  IADD3 R56, P5, R93, R4, RZ ;  /* 0x000000045d387210 */ /* 0x000fc40007fbe0ff */
[-C--:B------:R-:W-:Y:S02]  /*4d30*/  LEA.HI.X.SX32 R51, R59, R5.reuse, 0x1, P4 ;  /* 0x000000053b337211 */ /* 0x080fe400020f0eff */
[-C--:B------:R-:W-:Y:S02]  /*4d40*/  LEA.HI.X.SX32 R57, R57, R5.reuse, 0x1, P5 ;  /* 0x0000000539397211 */ /* 0x080fe400028f0eff */
[-C--:B------:R-:W-:Y:S02]  /*4d50*/  IADD3 R60, P5, R97, R4.reuse, RZ ;  /* 0x00000004613c7210 */ /* 0x080fe40007fbe0ff */
[-C--:B------:R-:W-:Y:S02]  /*4d60*/  IADD3 R62, P4, R99, R4.reuse, RZ ;  /* 0x00000004633e7210 */ /* 0x080fe40007f9e0ff */
[----:B------:R-:W-:Y:S02]  /*4d70*/  LEA.HI.X.SX32 R59, R61, R5, 0x1, P6 ;  /* 0x000000053d3b7211 */ /* 0x000fe400030f0eff */
[----:B------:R-:W-:-:S02]  /*4d80*/  IADD3 R64, P6, R101, R4, RZ ;  /* 0x0000000465407210 */ /* 0x000fc40007fde0ff */
[-C--:B------:R-:W-:Y:S02]  /*4d90*/  LEA.HI.X.SX32 R61, R63, R5.reuse, 0x1, P5 ;  /* 0x000000053f3d7211 */ /* 0x080fe400028f0eff */
[-C--:B------:R-:W-:Y:S02]  /*4da0*/  IADD3 R66, P5, R103, R4.reuse, RZ ;  /* 0x0000000467427210 */ /* 0x080fe40007fbe0ff */
[-C--:B------:R-:W-:Y:S02]  /*4db0*/  LEA.HI.X.SX32 R63, R65, R5.reuse, 0x1, P4 ;  /* 0x00000005413f7211 */ /* 0x080fe400020f0eff */
[----:B------:R-:W-:Y:S02]  /*4dc0*/  IADD3 R68, P4, R105, R4, RZ ;  /* 0x0000000469447210 */ /* 0x000fe40007f9e0ff */
[-C--:B------:R-:W-:Y:S02]  /*4dd0*/  LEA.HI.X.SX32 R65, R67, R5.reuse, 0x1, P6 ;  /* 0x0000000543417211 */ /* 0x080fe400030f0eff */
[----:B------:R-:W-:-:S02]  /*4de0*/  LEA.HI.X.SX32 R67, R69, R5, 0x1, P5 ;  /* 0x0000000545437211 */ /* 0x000fc400028f0eff */
[-C--:B------:R-:W-:Y:S02]  /*4df0*/  LEA.HI.X.SX32 R69, R71, R5.reuse, 0x1, P4 ;  /* 0x0000000547457211 */ /* 0x080fe400020f0eff */
[-C--:B------:R-:W-:Y:S02]  /*4e00*/  IADD3 R70, P6, R107, R4.reuse, RZ ;  /* 0x000000046b467210 */ /* 0x080fe40007fde0ff */
[-C--:B------:R-:W-:Y:S02]  /*4e10*/  IADD3 R74, P5, R109, R4.reuse, RZ ;  /* 0x000000046d4a7210 */ /* 0x080fe40007fbe0ff */
        /* <DEDUP_REMOVED lines=13> */
[----:B------:R-:W-:Y:S02]  /*4ef0*/  PRMT R73, R8, 0x7632, R73 ;  /* 0x0000763208497816 */ /* 0x000fe40000000049 */
[----:B------:R-:W-:-:S02]  /*4f00*/  LEA.HI.X.SX32 R91, R91, R5, 0x1, P6 ;  /* 0x000000055b5b7211 */ /* 0x000fc400030f0eff */
[-C--:B------:R-:W-:Y:S01]  /*4f10*/  LEA.HI.X.SX32 R93, R93, R5.reuse, 0x1, P5 ;  /* 0x000000055d5d7211 */ /* 0x080fe200028f0eff */
[----:B------:R2:W-:Y:S01]  /*4f20*/  STG.E.U16 [R26.64], R73 ;  /* 0x000000491a007986 */ /* 0x0005e2000c101506 */
[----:B------:R-:W-:Y:S02]  /*4f30*/  LEA.HI.X.SX32 R95, R95, R5, 0x1, P4 ;  /* 0x000000055f5f7211 */ /* 0x000fe400020f0eff */
[----:B-1----:R-:W-:Y:S01]  /*4f40*/  PRMT R5, R12, 0x7632, R5 ;  /* 0x000076320c057816 */ /* 0x002fe20000000005 */
[----:B------:R3:W-:Y:S01]  /*4f50*/  STG.E.U16 [R28.64], R12 ;  /* 0x0000000c1c007986 */ /* 0x0007e2000c101506 */
[----:B------:R-:W-:-:S03]  /*4f60*/  PRMT R4, R13, 0x7632, R4 ;  /* 0x000076320d047816 */ /* 0x000fc60000000004 */
[----:B------:R0:W-:Y:S01]  /*4f70*/  STG.E.U16 [R30.64], R5 ;  /* 0x000000051e007986 */ /* 0x0001e2000c101506 */
[----:B--2---:R-:W-:-:S03]  /*4f80*/  PRMT R27, R20, 0x7632, R27 ;  /* 0x00007632141b7816 */ /* 0x004fc6000000001b */
[----:B------:R1:W-:Y:S01]  /*4f90*/  STG.E.U16 [R32.64], R20 ;  /* 0x0000001420007986 */ /* 0x0003e2000c101506 */
[----:B------:R-:W-:Y:S02]  /*4fa0*/  PRMT R26, R21, 0x7632, R26 ;  /* 0x00007632151a7816 */ /* 0x000fe4000000001a */
[----:B---3--:R-:W-:Y:S01]  /*4fb0*/  PRMT R29, R16, 0x7632, R29 ;  /* 0x00007632101d7816 */ /* 0x008fe2000000001d */
[----:B------:R2:W-:Y:S01]  /*4fc0*/  STG.E.U16 [R34.64], R27 ;  /* 0x0000001b22007986 */ /* 0x0005e2000c101506 */
[----:B------:R-:W-:Y:S02]  /*4fd0*/  PRMT R28, R17, 0x7632, R28 ;  /* 0x00007632111c7816 */ /* 0x000fe4000000001c */
[----:B0-----:R-:W-:Y:S01]  /*4fe0*/  PRMT R31, R9, 0x7632, R31 ;  /* 0x00007632091f7816 */ /* 0x001fe2000000001f */
[----:B------:R-:W-:Y:S01]  /*4ff0*/  STG.E.U16 [R36.64], R16 ;  /* 0x0000001024007986 */ /* 0x000fe2000c101506 */
[----:B------:R-:W-:Y:S02]  /*5000*/  FSEL R5, R0, -INF , P3 ;  /* 0xff80000000057808 */ /* 0x000fe40001800000 */
[----:B------:R-:W-:Y:S01]  /*5010*/  FSEL R0, R25, -INF , P1 ;  /* 0xff80000019007808 */ /* 0x000fe20000800000 */
[----:B------:R0:W-:Y:S01]  /*5020*/  STG.E.U16 [R38.64], R29 ;  /* 0x0000001d26007986 */ /* 0x0001e2000c101506 */
[----:B-1----:R-:W-:Y:S01]  /*5030*/  PRMT R33, R22, 0x7632, R33 ;  /* 0x0000763216217816 */ /* 0x002fe20000000021 */
[----:B------:R-:W-:Y:S01]  /*5040*/  FFMA R76, R5, 0.69314718246459960938, R76 ;  /* 0x3f317218054c7823 */ /* 0x000fe2000000004c */
[----:B------:R-:W-:Y:S01]  /*5050*/  SHF.L.U32 R5, R3, 0x2, RZ ;  /* 0x0000000203057819 */ /* 0x000fe200000006ff */
[----:B------:R1:W-:Y:S01]  /*5060*/  STG.E.U16 [R40.64], R9 ;  /* 0x0000000928007986 */ /* 0x0003e2000c101506 */
[----:B--2---:R-:W-:Y:S01]  /*5070*/  PRMT R35, R18, 0x7632, R35 ;  /* 0x0000763212237816 */ /* 0x004fe20000000023 */
[----:B------:R-:W-:Y:S01]  /*5080*/  FFMA R8, R0, 0.69314718246459960938, R81 ;  /* 0x3f31721800087823 */ /* 0x000fe20000000051 */
[----:B------:R-:W-:Y:S01]  /*5090*/  SHF.L.U32 R0, R2, 0x2, RZ ;  /* 0x0000000202007819 */ /* 0x000fe200000006ff */
[----:B------:R2:W-:Y:S04]  /*50a0*/  STG.E.U16 [R42.64], R31 ;  /* 0x0000001f2a007986 */ /* 0x0005e8000c101506 */
[----:B------:R3:W-:Y:S01]  /*50b0*/  STG.E.U16 [R44.64], R13 ;  /* 0x0000000d2c007986 */ /* 0x0007e2000c101506 */
[----:B0-----:R-:W-:-:S02]  /*50c0*/  PRMT R29, R10, 0x7632, R29 ;  /* 0x000076320a1d7816 */ /* 0x001fc4000000001d */
[----:B------:R-:W-:Y:S01]  /*50d0*/  PRMT R39, R11, 0x7632, R39 ;  /* 0x000076320b277816 */ /* 0x000fe20000000027 */
[----:B------:R0:W-:Y:S01]  /*50e0*/  STG.E.U16 [R46.64], R4 ;  /* 0x000000042e007986 */ /* 0x0001e2000c101506 */
[----:B-1----:R-:W-:-:S03]  /*50f0*/  FSEL R9, R72, -INF , P0 ;  /* 0xff80000048097808 */ /* 0x002fc60000000000 */
[----:B------:R-:W-:Y:S01]  /*5100*/  STG.E.U16 [R48.64], R21 ;  /* 0x0000001530007986 */ /* 0x000fe2000c101506 */
[----:B--2---:R-:W-:Y:S01]  /*5110*/  PRMT R31, R14, 0x7632, R31 ;  /* 0x000076320e1f7816 */ /* 0x004fe2000000001f */
[----:B------:R-:W-:Y:S01]  /*5120*/  FFMA R9, R9, 0.69314718246459960938, R82 ;  /* 0x3f31721809097823 */ /* 0x000fe20000000052 */
[----:B------:R-:W-:Y:S01]  /*5130*/  PRMT R43, R15, 0x7632, R43 ;  /* 0x000076320f2b7816 */ /* 0x000fe2000000002b */
[----:B------:R-:W-:Y:S01]  /*5140*/  STG.E.U16 [R52.64], R26 ;  /* 0x0000001a34007986 */ /* 0x000fe2000c101506 */
[----:B---3--:R-:W-:-:S03]  /*5150*/  PRMT R45, R23, 0x7632, R45 ;  /* 0x00007632172d7816 */ /* 0x008fc6000000002d */
[----:B------:R-:W-:Y:S01]  /*5160*/  STG.E.U16 [R54.64], R17 ;  /* 0x0000001136007986 */ /* 0x000fe2000c101506 */
[----:B0-----:R-:W-:Y:S01]  /*5170*/  PRMT R47, R19, 0x7632, R47 ;  /* 0x00007632132f7816 */ /* 0x001fe2000000002f */
[----:B------:R-:W-:Y:S02]  /*5180*/  IMAD.HI R4, R3, 0x4, RZ ;  /* 0x0000000403047827 */ /* 0x000fe400078e02ff */
[----:B------:R-:W-:Y:S02]  /*5190*/  STG.E.U16 [R56.64], R28 ;  /* 0x0000001c38007986 */ /* 0x000fe4000c101506 */
[----:B------:R-:W-:Y:S01]  /*51a0*/  IMAD.HI R3, R2, 0x4, RZ ;  /* 0x0000000402037827 */ /* 0x000fe200078e02ff */
[----:B------:R-:W-:Y:S01]  /*51b0*/  IADD3 R2, P0, P1, R5, c[0x0][0x180], R0 ;  /* 0x0000600005027a10 */ /* 0x000fe2000791e000 */
[----:B------:R-:W-:Y:S03]  /*51c0*/  STG.E.U16 [R50.64], R10 ;  /* 0x0000000a32007986 */ /* 0x000fe6000c101506 */
[----:B------:R-:W-:Y:S01]  /*51d0*/  IADD3.X R3, R4, c[0x0][0x184], R3, P0, P1 ;  /* 0x0000610004037a10 */ /* 0x000fe200007e2403 */
[----:B------:R-:W-:Y:S04]  /*51e0*/  STG.E.U16 [R58.64], R29 ;  /* 0x0000001d3a007986 */ /* 0x000fe8000c101506 */
        /* <DEDUP_REMOVED lines=14> */
[----:B------:R-:W-:Y:S06]  /*52d0*/  BAR.SYNC.DEFER_BLOCKING 0x0 ;  /* 0x0000000000007b1d */ /* 0x000fec0000010000 */
[----:B------:R-:W-:Y:S04]  /*52e0*/  STS.64 [R7], R76 ;  /* 0x0000004c07007388 */ /* 0x000fe80000000a00 */
[----:B------:R-:W-:Y:S04]  /*52f0*/  STS.64 [R7+0x100], R8 ;  /* 0x0001000807007388 */ /* 0x000fe80000000a00 */
[----:B------:R-:W-:Y:S06]  /*5300*/  BAR.SYNC.DEFER_BLOCKING 0x0 ;  /* 0x0000000000007b1d */ /* 0x000fec0000010000 */
[----:B------:R-:W0:Y:S04]  /*5310*/  LDS R11, [R24] ;  /* 0x00000000180b7984 */ /* 0x000e280000000800 */
[----:B0-----:R-:W-:Y:S01]  /*5320*/  STG.E [R2.64], R11 ;  /* 0x0000000b02007986 */ /* 0x001fe2000c101906 */
[----:B------:R-:W-:Y:S05]  /*5330*/  EXIT ;  /* 0x000000000000794d */ /* 0x000fea0003800000 */
.L_x_2:
[----:B------:R-:W-:-:S00]  /*5340*/  BRA `(.L_x_2) ;  /* 0xfffffff000007947 */ /* 0x000fc0000383ffff */
[----:B------:R-:W-:-:S00]  /*5350*/  NOP ;  /* 0x0000000000007918 */ /* 0x000fc00000000000 */
        /* <DEDUP_REMOVED lines=10> */
.L_x_3:


//--------------------- .nv.global.init           --------------------------
	.section	.nv.global.init,"aw",@progbits
.nv.global.init:
	.type		_$_str,@object
	.size		_$_str,(.L_0 - _$_str)
_$_str:
        /*0000*/ 	.byte	0x5f, 0x5f, 0x43, 0x55, 0x44, 0x41, 0x5f, 0x46, 0x54, 0x5a, 0x00
.L_0:


//--------------------- .nv.shared.attn_fwd       --------------------------
	.section	.nv.shared.attn_fwd,"aw",@nobits
	.sectionflags	@""
	.align	16
